	.target	sm_100a

	.elftype	@"ET_EXEC"


//--------------------- .note.nv.tkinfo           --------------------------
	.section	.note.nv.tkinfo,"",@"SHT_NOTE"
	.sectionflags	@"SHF_NOTE_NV_TKINFO"
	.tkinfo
        /*0018*/ 	.word	0x00000002
        /*0030*/ 	.string	""
        /*0030*/ 	.string	"ptxas"
        /*0030*/ 	.string	"Cuda compilation tools, release 13.0, V13.0.88"
        /*0030*/ 	.string	"Build cuda_13.0.r13.0/compiler.36424714_0"
        /*0030*/ 	.string	"-arch sm_100a -m 64 "



//--------------------- .note.nv.cuinfo           --------------------------
	.section	.note.nv.cuinfo,"",@"SHT_NOTE"
	.sectionflags	@"SHF_NOTE_NV_CUINFO"
        /*0018*/ 	.short	0x0002
        /*001a*/ 	.short	0x0064
        /*001c*/ 	.short	0x0082
	.zero		2


//--------------------- .nv.info                  --------------------------
	.section	.nv.info,"",@"SHT_CUDA_INFO"
	.align	4


	//----- nvinfo : EIATTR_REGCOUNT
	.align		4
        /*0000*/ 	.byte	0x04, 0x2f
        /*0002*/ 	.short	(.L_19 - .L_18)
	.align		4
.L_18:
        /*0004*/ 	.word	index@(_ZN7cutlass13device_kernelINS_4gemm6kernel13GemmUniversalIN4cute5tupleIJiiiiEEENS1_10collective13CollectiveMmaINS1_35MainloopSm100TmaUmmaWarpSpecializedILi12ELi2ELi4ENS5_IJNS4_1CILi1EEESB_SB_EEEEENS5_IJNSA_ILi128EEESE_NSA_ILi64EEEEEEaNS5_IJlSB_lEEEaSH_NS4_8TiledMMAINS4_8MMA_AtomIJNS4_15SM100_MMA_S8_SSIaaiLi128ELi128ELNS4_4UMMA5MajorE0ELSM_0ELNSL_8SaturateE0EEEEEENS4_6LayoutISC_NS5_IJNSA_ILi0EEESR_SR_EEEEENS5_IJNS4_10UnderscoreESU_SU_EEEEENS4_13SM90_TMA_LOADENS4_14ComposedLayoutINS4_7SwizzleILi2ELi4ELi3EEENS4_18smem_ptr_flag_bitsILi8EEENSQ_INS5_IJNSA_ILi8EEESF_EEENS5_IJSF_SB_EEEEEEEvNS4_8identityESX_S17_vS18_EENS_8epilogue10collective18CollectiveEpilogueINS1A_23Sm100TmaWarpSpecializedILi2ELi2ELi64ELb0ELb0EEEJSG_NS5_IJNSQ_ISE_SB_EENSQ_ISF_SB_EEEEEaSH_aSH_NS1A_6fusion15FusionCallbacksIS1E_NS1I_17LinearCombinationIaiaiLNS_15FloatRoundStyleE2EEESG_S1H_JEEENS4_5SM1004TMEM4LOAD26SM100_TMEM_LOAD_32dp32b64xESX_S17_NS4_39AutoVectorizingCopyWithAssumedAlignmentILi128EEENS4_14SM90_TMA_STOREES17_S1T_S1T_EEEvvEEEEvNT_6ParamsE)
        /*0008*/ 	.word	0x000000af


	//----- nvinfo : EIATTR_FRAME_SIZE
	.align		4
.L_19:
        /*000c*/ 	.byte	0x04, 0x11
        /*000e*/ 	.short	(.L_21 - .L_20)
	.align		4
.L_20:
        /*0010*/ 	.word	index@($__internal_2_$__cuda_sm10x_tcgen05_guardrail_trap_unallocated_columns_being_dealloced)
        /*0014*/ 	.word	0x00000000


	//----- nvinfo : EIATTR_FRAME_SIZE
	.align		4
.L_21:
        /*0018*/ 	.byte	0x04, 0x11
        /*001a*/ 	.short	(.L_23 - .L_22)
	.align		4
.L_22:
        /*001c*/ 	.word	index@($__internal_1_$__cuda_sm10x_tcgen05_guardrail_trap_phase_invalid_during_alloc)
        /*0020*/ 	.word	0x00000000


	//----- nvinfo : EIATTR_FRAME_SIZE
	.align		4
.L_23:
        /*0024*/ 	.byte	0x04, 0x11
        /*0026*/ 	.short	(.L_25 - .L_24)
	.align		4
.L_24:
        /*0028*/ 	.word	index@($__internal_0_$__cuda_sm10x_tcgen05_guardrail_trap_col_being_dealloced_not_returned_by_alloc)
        /*002c*/ 	.word	0x00000000


	//----- nvinfo : EIATTR_FRAME_SIZE
	.align		4
.L_25:
        /*0030*/ 	.byte	0x04, 0x11
        /*0032*/ 	.short	(.L_27 - .L_26)
	.align		4
.L_26:
        /*0034*/ 	.word	index@(_ZN7cutlass13device_kernelINS_4gemm6kernel13GemmUniversalIN4cute5tupleIJiiiiEEENS1_10collective13CollectiveMmaINS1_35MainloopSm100TmaUmmaWarpSpecializedILi12ELi2ELi4ENS5_IJNS4_1CILi1EEESB_SB_EEEEENS5_IJNSA_ILi128EEESE_NSA_ILi64EEEEEEaNS5_IJlSB_lEEEaSH_NS4_8TiledMMAINS4_8MMA_AtomIJNS4_15SM100_MMA_S8_SSIaaiLi128ELi128ELNS4_4UMMA5MajorE0ELSM_0ELNSL_8SaturateE0EEEEEENS4_6LayoutISC_NS5_IJNSA_ILi0EEESR_SR_EEEEENS5_IJNS4_10UnderscoreESU_SU_EEEEENS4_13SM90_TMA_LOADENS4_14ComposedLayoutINS4_7SwizzleILi2ELi4ELi3EEENS4_18smem_ptr_flag_bitsILi8EEENSQ_INS5_IJNSA_ILi8EEESF_EEENS5_IJSF_SB_EEEEEEEvNS4_8identityESX_S17_vS18_EENS_8epilogue10collective18CollectiveEpilogueINS1A_23Sm100TmaWarpSpecializedILi2ELi2ELi64ELb0ELb0EEEJSG_NS5_IJNSQ_ISE_SB_EENSQ_ISF_SB_EEEEEaSH_aSH_NS1A_6fusion15FusionCallbacksIS1E_NS1I_17LinearCombinationIaiaiLNS_15FloatRoundStyleE2EEESG_S1H_JEEENS4_5SM1004TMEM4LOAD26SM100_TMEM_LOAD_32dp32b64xESX_S17_NS4_39AutoVectorizingCopyWithAssumedAlignmentILi128EEENS4_14SM90_TMA_STOREES17_S1T_S1T_EEEvvEEEEvNT_6ParamsE)
        /*0038*/ 	.word	0x00000000


	//----- nvinfo : EIATTR_MIN_STACK_SIZE
	.align		4
.L_27:
        /*003c*/ 	.byte	0x04, 0x12
        /*003e*/ 	.short	(.L_29 - .L_28)
	.align		4
.L_28:
        /*0040*/ 	.word	index@(_ZN7cutlass13device_kernelINS_4gemm6kernel13GemmUniversalIN4cute5tupleIJiiiiEEENS1_10collective13CollectiveMmaINS1_35MainloopSm100TmaUmmaWarpSpecializedILi12ELi2ELi4ENS5_IJNS4_1CILi1EEESB_SB_EEEEENS5_IJNSA_ILi128EEESE_NSA_ILi64EEEEEEaNS5_IJlSB_lEEEaSH_NS4_8TiledMMAINS4_8MMA_AtomIJNS4_15SM100_MMA_S8_SSIaaiLi128ELi128ELNS4_4UMMA5MajorE0ELSM_0ELNSL_8SaturateE0EEEEEENS4_6LayoutISC_NS5_IJNSA_ILi0EEESR_SR_EEEEENS5_IJNS4_10UnderscoreESU_SU_EEEEENS4_13SM90_TMA_LOADENS4_14ComposedLayoutINS4_7SwizzleILi2ELi4ELi3EEENS4_18smem_ptr_flag_bitsILi8EEENSQ_INS5_IJNSA_ILi8EEESF_EEENS5_IJSF_SB_EEEEEEEvNS4_8identityESX_S17_vS18_EENS_8epilogue10collective18CollectiveEpilogueINS1A_23Sm100TmaWarpSpecializedILi2ELi2ELi64ELb0ELb0EEEJSG_NS5_IJNSQ_ISE_SB_EENSQ_ISF_SB_EEEEEaSH_aSH_NS1A_6fusion15FusionCallbacksIS1E_NS1I_17LinearCombinationIaiaiLNS_15FloatRoundStyleE2EEESG_S1H_JEEENS4_5SM1004TMEM4LOAD26SM100_TMEM_LOAD_32dp32b64xESX_S17_NS4_39AutoVectorizingCopyWithAssumedAlignmentILi128EEENS4_14SM90_TMA_STOREES17_S1T_S1T_EEEvvEEEEvNT_6ParamsE)
        /*0044*/ 	.word	0x00000000
.L_29:


//--------------------- .nv.compat                --------------------------
	.section	.nv.compat,"",@"SHT_CUDA_COMPAT_INFO"
	.align	4
        /*0000*/ 	.byte	0x02, 0x09, 0x01, 0x00, 0x02, 0x02, 0x03, 0x00, 0x02, 0x05, 0x06, 0x00, 0x03, 0x07, 0x01, 0x01
        /*0010*/ 	.byte	0x02, 0x03, 0x01, 0x00, 0x02, 0x06, 0x01, 0x00, 0x04, 0x0b, 0x08, 0x00, 0x01, 0x00, 0x00, 0x00
        /*0020*/ 	.byte	0x00, 0x00, 0x00, 0x00


//--------------------- .nv.info._ZN7cutlass13device_kernelINS_4gemm6kernel13GemmUniversalIN4cute5tupleIJiiiiEEENS1_10collective13CollectiveMmaINS1_35MainloopSm100TmaUmmaWarpSpecializedILi12ELi2ELi4ENS5_IJNS4_1CILi1EEESB_SB_EEEEENS5_IJNSA_ILi128EEESE_NSA_ILi64EEEEEEaNS5_IJlSB_lEEEaSH_NS4_8TiledMMAINS4_8MMA_AtomIJNS4_15SM100_MMA_S8_SSIaaiLi128ELi128ELNS4_4UMMA5MajorE0ELSM_0ELNSL_8SaturateE0EEEEEENS4_6LayoutISC_NS5_IJNSA_ILi0EEESR_SR_EEEEENS5_IJNS4_10UnderscoreESU_SU_EEEEENS4_13SM90_TMA_LOADENS4_14ComposedLayoutINS4_7SwizzleILi2ELi4ELi3EEENS4_18smem_ptr_flag_bitsILi8EEENSQ_INS5_IJNSA_ILi8EEESF_EEENS5_IJSF_SB_EEEEEEEvNS4_8identityESX_S17_vS18_EENS_8epilogue10collective18CollectiveEpilogueINS1A_23Sm100TmaWarpSpecializedILi2ELi2ELi64ELb0ELb0EEEJSG_NS5_IJNSQ_ISE_SB_EENSQ_ISF_SB_EEEEEaSH_aSH_NS1A_6fusion15FusionCallbacksIS1E_NS1I_17LinearCombinationIaiaiLNS_15FloatRoundStyleE2EEESG_S1H_JEEENS4_5SM1004TMEM4LOAD26SM100_TMEM_LOAD_32dp32b64xESX_S17_NS4_39AutoVectorizingCopyWithAssumedAlignmentILi128EEENS4_14SM90_TMA_STOREES17_S1T_S1T_EEEvvEEEEvNT_6ParamsE --------------------------
	.section	.nv.info._ZN7cutlass13device_kernelINS_4gemm6kernel13GemmUniversalIN4cute5tupleIJiiiiEEENS1_10collective13CollectiveMmaINS1_35MainloopSm100TmaUmmaWarpSpecializedILi12ELi2ELi4ENS5_IJNS4_1CILi1EEESB_SB_EEEEENS5_IJNSA_ILi128EEESE_NSA_ILi64EEEEEEaNS5_IJlSB_lEEEaSH_NS4_8TiledMMAINS4_8MMA_AtomIJNS4_15SM100_MMA_S8_SSIaaiLi128ELi128ELNS4_4UMMA5MajorE0ELSM_0ELNSL_8SaturateE0EEEEEENS4_6LayoutISC_NS5_IJNSA_ILi0EEESR_SR_EEEEENS5_IJNS4_10UnderscoreESU_SU_EEEEENS4_13SM90_TMA_LOADENS4_14ComposedLayoutINS4_7SwizzleILi2ELi4ELi3EEENS4_18smem_ptr_flag_bitsILi8EEENSQ_INS5_IJNSA_ILi8EEESF_EEENS5_IJSF_SB_EEEEEEEvNS4_8identityESX_S17_vS18_EENS_8epilogue10collective18CollectiveEpilogueINS1A_23Sm100TmaWarpSpecializedILi2ELi2ELi64ELb0ELb0EEEJSG_NS5_IJNSQ_ISE_SB_EENSQ_ISF_SB_EEEEEaSH_aSH_NS1A_6fusion15FusionCallbacksIS1E_NS1I_17LinearCombinationIaiaiLNS_15FloatRoundStyleE2EEESG_S1H_JEEENS4_5SM1004TMEM4LOAD26SM100_TMEM_LOAD_32dp32b64xESX_S17_NS4_39AutoVectorizingCopyWithAssumedAlignmentILi128EEENS4_14SM90_TMA_STOREES17_S1T_S1T_EEEvvEEEEvNT_6ParamsE,"",@"SHT_CUDA_INFO"
	.sectionflags	@""
	.align	4


	//----- nvinfo : EIATTR_CUDA_API_VERSION
	.align		4
        /*0000*/ 	.byte	0x04, 0x37
        /*0002*/ 	.short	(.L_31 - .L_30)
.L_30:
        /*0004*/ 	.word	0x00000082


	//----- nvinfo : EIATTR_KPARAM_INFO
	.align		4
.L_31:
        /*0008*/ 	.byte	0x04, 0x17
        /*000a*/ 	.short	(.L_33 - .L_32)
.L_32:
        /*000c*/ 	.word	0x00000000
        /*0010*/ 	.short	0x0000
        /*0012*/ 	.short	0x0000
        /*0014*/ 	.byte	0x00, 0xf0, 0x01, 0x20


	//----- nvinfo : EIATTR_AT_ENTRY_FRAGMENTS
	.align		4
.L_33:
        /*0018*/ 	.byte	0x04, 0x4f
        /*001a*/ 	.short	(.L_35 - .L_34)


	//   ....[0]....
.L_34:
        /*001c*/ 	.word	0x00000006


	//----- nvinfo : EIATTR_RESERVED_SMEM_USED
	.align		4
.L_35:
        /*0020*/ 	.byte	0x01, 0x41
	.zero		2


	//----- nvinfo : EIATTR_SPARSE_MMA_MASK
	.align		4
        /*0024*/ 	.byte	0x03, 0x50
        /*0026*/ 	.short	0x0000


	//----- nvinfo : EIATTR_TCGEN05_1CTA_USED
	.align		4
        /*0028*/ 	.byte	0x01, 0x51
	.zero		2


	//----- nvinfo : EIATTR_MAXREG_COUNT
	.align		4
        /*002c*/ 	.byte	0x03, 0x1b
        /*002e*/ 	.short	0x00ff


	//----- nvinfo : EIATTR_NUM_BARRIERS
	.align		4
        /*0030*/ 	.byte	0x02, 0x4c
        /*0032*/ 	.byte	0x07
	.zero		1


	//----- nvinfo : EIATTR_EXTERNS
	.align		4
        /*0034*/ 	.byte	0x04, 0x0f
        /*0036*/ 	.short	(.L_37 - .L_36)


	//   ....[0]....
	.align		4
.L_36:
        /*0038*/ 	.word	index@(__assertfail)


	//----- nvinfo : EIATTR_MERCURY_ISA_VERSION
	.align		4
.L_37:
        /*003c*/ 	.byte	0x03, 0x5f
        /*003e*/ 	.short	0x0101


	//----- nvinfo : EIATTR_INT_WARP_WIDE_INSTR_OFFSETS
	.align		4
        /*0040*/ 	.byte	0x04, 0x31
        /*0042*/ 	.short	(.L_39 - .L_38)


	//   ....[0]....
.L_38:
        /*0044*/ 	.word	0x00001ec0


	//   ....[1]....
        /*0048*/ 	.word	0x00003cb0


	//   ....[2]....
        /*004c*/ 	.word	0x00003cd0


	//   ....[3]....
        /*0050*/ 	.word	0x00003d00


	//   ....[4]....
        /*0054*/ 	.word	0x00004630


	//   ....[5]....
        /*0058*/ 	.word	0x000046a0


	//   ....[6]....
        /*005c*/ 	.word	0x00004880


	//   ....[7]....
        /*0060*/ 	.word	0x000049e0


	//----- nvinfo : EIATTR_COOP_GROUP_MASK_REGIDS
	.align		4
.L_39:
        /*0064*/ 	.byte	0x04, 0x29
        /*0066*/ 	.short	(.L_41 - .L_40)


	//   ....[0]....
.L_40:
        /*0068*/ 	.word	0xffffffff


	//   ....[1]....
        /*006c*/ 	.word	0xffffffff


	//   ....[2]....
        /*0070*/ 	.word	0xffffffff


	//   ....[3]....
        /*0074*/ 	.word	0xffffffff


	//   ....[4]....
        /*0078*/ 	.word	0xffffffff


	//   ....[5]....
        /*007c*/ 	.word	0xffffffff


	//   ....[6]....
        /*0080*/ 	.word	0xffffffff


	//   ....[7]....
        /*0084*/ 	.word	0xffffffff


	//   ....[8]....
        /*0088*/ 	.word	0xffffffff


	//   ....[9]....
        /*008c*/ 	.word	0xffffffff


	//   ....[10]....
        /*0090*/ 	.word	0xffffffff


	//   ....[11]....
        /*0094*/ 	.word	0xffffffff


	//   ....[12]....
        /*0098*/ 	.word	0xffffffff


	//----- nvinfo : EIATTR_COOP_GROUP_INSTR_OFFSETS
	.align		4
.L_41:
        /*009c*/ 	.byte	0x04, 0x28
        /*009e*/ 	.short	(.L_43 - .L_42)


	//   ....[0]....
.L_42:
        /*00a0*/ 	.word	0x00000090


	//   ....[1]....
        /*00a4*/ 	.word	0x000004d0


	//   ....[2]....
        /*00a8*/ 	.word	0x00000770


	//   ....[3]....
        /*00ac*/ 	.word	0x000008d0


	//   ....[4]....
        /*00b0*/ 	.word	0x000009d0


	//   ....[5]....
        /*00b4*/ 	.word	0x00000b40


	//   ....[6]....
        /*00b8*/ 	.word	0x00000ce0


	//   ....[7]....
        /*00bc*/ 	.word	0x00001da0


	//   ....[8]....
        /*00c0*/ 	.word	0x00003000


	//   ....[9]....
        /*00c4*/ 	.word	0x00003210


	//   ....[10]....
        /*00c8*/ 	.word	0x00003240


	//   ....[11]....
        /*00cc*/ 	.word	0x00003b90


	//   ....[12]....
        /*00d0*/ 	.word	0x00003dc0


	//----- nvinfo : EIATTR_VRC_CTA_INIT_COUNT
	.align		4
.L_43:
        /*00d4*/ 	.byte	0x02, 0x4a
        /*00d6*/ 	.byte	0x80
	.zero		1


	//----- nvinfo : EIATTR_SYSCALL_OFFSETS
	.align		4
        /*00d8*/ 	.byte	0x04, 0x46
        /*00da*/ 	.short	(.L_45 - .L_44)


	//   ....[0]....
.L_44:
        /*00dc*/ 	.word	0x00005420


	//   ....[1]....
        /*00e0*/ 	.word	0x00005560


	//   ....[2]....
        /*00e4*/ 	.word	0x00005dc0


	//   ....[3]....
        /*00e8*/ 	.word	0x000073c0


	//----- nvinfo : EIATTR_MBARRIER_INSTR_OFFSETS
	.align		4
.L_45:
        /*00ec*/ 	.byte	0x04, 0x39
        /*00ee*/ 	.short	(.L_47 - .L_46)


	//   ....[0]....
.L_46:
        /*00f0*/ 	.word	0x000005d0
        /*00f4*/ 	.word	0x000000ff
        /*00f8*/ 	.word	0x00000000
        /*00fc*/ 	.short	0x0100
        /*00fe*/ 	.byte	0x05
	.zero		1


	//   ....[1]....
        /*0100*/ 	.word	0x000005e0
        /*0104*/ 	.word	0x000000ff
        /*0108*/ 	.word	0x00000060
        /*010c*/ 	.short	0x0100
        /*010e*/ 	.byte	0x05
	.zero		1


	//   ....[2]....
        /*0110*/ 	.word	0x000005f0
        /*0114*/ 	.word	0x000000ff
        /*0118*/ 	.word	0x00000008
        /*011c*/ 	.short	0x0100
        /*011e*/ 	.byte	0x05
	.zero		1


	//   ....[3]....
        /*0120*/ 	.word	0x00000600
        /*0124*/ 	.word	0x000000ff
        /*0128*/ 	.word	0x00000068
        /*012c*/ 	.short	0x0100
        /*012e*/ 	.byte	0x05
	.zero		1


	//   ....[4]....
        /*0130*/ 	.word	0x00000610
        /*0134*/ 	.word	0x000000ff
        /*0138*/ 	.word	0x00000010
        /*013c*/ 	.short	0x0100
        /*013e*/ 	.byte	0x05
	.zero		1


	//   ....[5]....
        /*0140*/ 	.word	0x00000620
        /*0144*/ 	.word	0x000000ff
        /*0148*/ 	.word	0x00000070
        /*014c*/ 	.short	0x0100
        /*014e*/ 	.byte	0x05
	.zero		1


	//   ....[6]....
        /*0150*/ 	.word	0x00000630
        /*0154*/ 	.word	0x000000ff
        /*0158*/ 	.word	0x00000018
        /*015c*/ 	.short	0x0100
        /*015e*/ 	.byte	0x05
	.zero		1


	//   ....[7]....
        /*0160*/ 	.word	0x00000640
        /*0164*/ 	.word	0x000000ff
        /*0168*/ 	.word	0x00000078
        /*016c*/ 	.short	0x0100
        /*016e*/ 	.byte	0x05
	.zero		1


	//   ....[8]....
        /*0170*/ 	.word	0x00000650
        /*0174*/ 	.word	0x000000ff
        /*0178*/ 	.word	0x00000020
        /*017c*/ 	.short	0x0100
        /*017e*/ 	.byte	0x05
	.zero		1


	//   ....[9]....
        /*0180*/ 	.word	0x00000660
        /*0184*/ 	.word	0x000000ff
        /*0188*/ 	.word	0x00000080
        /*018c*/ 	.short	0x0100
        /*018e*/ 	.byte	0x05
	.zero		1


	//   ....[10]....
        /*0190*/ 	.word	0x00000670
        /*0194*/ 	.word	0x000000ff
        /*0198*/ 	.word	0x00000028
        /*019c*/ 	.short	0x0100
        /*019e*/ 	.byte	0x05
	.zero		1


	//   ....[11]....
        /*01a0*/ 	.word	0x00000680
        /*01a4*/ 	.word	0x000000ff
        /*01a8*/ 	.word	0x00000088
        /*01ac*/ 	.short	0x0100
        /*01ae*/ 	.byte	0x05
	.zero		1


	//   ....[12]....
        /*01b0*/ 	.word	0x00000690
        /*01b4*/ 	.word	0x000000ff
        /*01b8*/ 	.word	0x00000030
        /*01bc*/ 	.short	0x0100
        /*01be*/ 	.byte	0x05
	.zero		1


	//   ....[13]....
        /*01c0*/ 	.word	0x000006a0
        /*01c4*/ 	.word	0x000000ff
        /*01c8*/ 	.word	0x00000090
        /*01cc*/ 	.short	0x0100
        /*01ce*/ 	.byte	0x05
	.zero		1


	//   ....[14]....
        /*01d0*/ 	.word	0x000006b0
        /*01d4*/ 	.word	0x000000ff
        /*01d8*/ 	.word	0x00000038
        /*01dc*/ 	.short	0x0100
        /*01de*/ 	.byte	0x05
	.zero		1


	//   ....[15]....
        /*01e0*/ 	.word	0x000006c0
        /*01e4*/ 	.word	0x000000ff
        /*01e8*/ 	.word	0x00000098
        /*01ec*/ 	.short	0x0100
        /*01ee*/ 	.byte	0x05
	.zero		1


	//   ....[16]....
        /*01f0*/ 	.word	0x000006d0
        /*01f4*/ 	.word	0x000000ff
        /*01f8*/ 	.word	0x00000040
        /*01fc*/ 	.short	0x0100
        /*01fe*/ 	.byte	0x05
	.zero		1


	//   ....[17]....
        /*0200*/ 	.word	0x000006e0
        /*0204*/ 	.word	0x000000ff
        /*0208*/ 	.word	0x000000a0
        /*020c*/ 	.short	0x0100
        /*020e*/ 	.byte	0x05
	.zero		1


	//   ....[18]....
        /*0210*/ 	.word	0x000006f0
        /*0214*/ 	.word	0x000000ff
        /*0218*/ 	.word	0x00000048
        /*021c*/ 	.short	0x0100
        /*021e*/ 	.byte	0x05
	.zero		1


	//   ....[19]....
        /*0220*/ 	.word	0x00000700
        /*0224*/ 	.word	0x000000ff
        /*0228*/ 	.word	0x000000a8
        /*022c*/ 	.short	0x0100
        /*022e*/ 	.byte	0x05
	.zero		1


	//   ....[20]....
        /*0230*/ 	.word	0x00000710
        /*0234*/ 	.word	0x000000ff
        /*0238*/ 	.word	0x00000050
        /*023c*/ 	.short	0x0100
        /*023e*/ 	.byte	0x05
	.zero		1


	//   ....[21]....
        /*0240*/ 	.word	0x00000720
        /*0244*/ 	.word	0x000000ff
        /*0248*/ 	.word	0x000000b0
        /*024c*/ 	.short	0x0100
        /*024e*/ 	.byte	0x05
	.zero		1


	//   ....[22]....
        /*0250*/ 	.word	0x00000730
        /*0254*/ 	.word	0x000000ff
        /*0258*/ 	.word	0x00000058
        /*025c*/ 	.short	0x0100
        /*025e*/ 	.byte	0x05
	.zero		1


	//   ....[23]....
        /*0260*/ 	.word	0x00000740
        /*0264*/ 	.word	0x000000ff
        /*0268*/ 	.word	0x000000b8
        /*026c*/ 	.short	0x0100
        /*026e*/ 	.byte	0x05
	.zero		1


	//   ....[24]....
        /*0270*/ 	.word	0x00000880
        /*0274*/ 	.word	0x000000ff
        /*0278*/ 	.word	0x000000c0
        /*027c*/ 	.short	0x0100
        /*027e*/ 	.byte	0x07
	.zero		1


	//   ....[25]....
        /*0280*/ 	.word	0x00000890
        /*0284*/ 	.word	0x000000ff
        /*0288*/ 	.word	0x000000d0
        /*028c*/ 	.short	0x0100
        /*028e*/ 	.byte	0x07
	.zero		1


	//   ....[26]....
        /*0290*/ 	.word	0x000008a0
        /*0294*/ 	.word	0x000000ff
        /*0298*/ 	.word	0x000000c8
        /*029c*/ 	.short	0x0100
        /*029e*/ 	.byte	0x07
	.zero		1


	//   ....[27]....
        /*02a0*/ 	.word	0x000008b0
        /*02a4*/ 	.word	0x000000ff
        /*02a8*/ 	.word	0x000000d8
        /*02ac*/ 	.short	0x0100
        /*02ae*/ 	.byte	0x07
	.zero		1


	//   ....[28]....
        /*02b0*/ 	.word	0x000009a0
        /*02b4*/ 	.word	0x000000ff
        /*02b8*/ 	.word	0x000000e0
        /*02bc*/ 	.short	0x0100
        /*02be*/ 	.byte	0x05
	.zero		1


	//   ....[29]....
        /*02c0*/ 	.word	0x000009b0
        /*02c4*/ 	.word	0x000000ff
        /*02c8*/ 	.word	0x000000e8
        /*02cc*/ 	.short	0x0100
        /*02ce*/ 	.byte	0x05
	.zero		1


	//   ....[30]....
        /*02d0*/ 	.word	0x00000af0
        /*02d4*/ 	.word	0x000000ff
        /*02d8*/ 	.word	0x000000f0
        /*02dc*/ 	.short	0x0100
        /*02de*/ 	.byte	0x05
	.zero		1


	//   ....[31]....
        /*02e0*/ 	.word	0x00000b00
        /*02e4*/ 	.word	0x000000ff
        /*02e8*/ 	.word	0x00000100
        /*02ec*/ 	.short	0x0100
        /*02ee*/ 	.byte	0x05
	.zero		1


	//   ....[32]....
        /*02f0*/ 	.word	0x00000b10
        /*02f4*/ 	.word	0x000000ff
        /*02f8*/ 	.word	0x000000f8
        /*02fc*/ 	.short	0x0100
        /*02fe*/ 	.byte	0x05
	.zero		1


	//   ....[33]....
        /*0300*/ 	.word	0x00000b20
        /*0304*/ 	.word	0x000000ff
        /*0308*/ 	.word	0x00000108
        /*030c*/ 	.short	0x0100
        /*030e*/ 	.byte	0x05
	.zero		1


	//   ....[34]....
        /*0310*/ 	.word	0x00000c50
        /*0314*/ 	.word	0x000000ff
        /*0318*/ 	.word	0x00000110
        /*031c*/ 	.short	0x0100
        /*031e*/ 	.byte	0x07
	.zero		1


	//   ....[35]....
        /*0320*/ 	.word	0x00000c60
        /*0324*/ 	.word	0x000000ff
        /*0328*/ 	.word	0x00000130
        /*032c*/ 	.short	0x0100
        /*032e*/ 	.byte	0x07
	.zero		1


	//   ....[36]....
        /*0330*/ 	.word	0x00000c70
        /*0334*/ 	.word	0x000000ff
        /*0338*/ 	.word	0x00000118
        /*033c*/ 	.short	0x0100
        /*033e*/ 	.byte	0x07
	.zero		1


	//   ....[37]....
        /*0340*/ 	.word	0x00000c80
        /*0344*/ 	.word	0x000000ff
        /*0348*/ 	.word	0x00000138
        /*034c*/ 	.short	0x0100
        /*034e*/ 	.byte	0x07
	.zero		1


	//   ....[38]....
        /*0350*/ 	.word	0x00000c90
        /*0354*/ 	.word	0x000000ff
        /*0358*/ 	.word	0x00000120
        /*035c*/ 	.short	0x0100
        /*035e*/ 	.byte	0x07
	.zero		1


	//   ....[39]....
        /*0360*/ 	.word	0x00000ca0
        /*0364*/ 	.word	0x000000ff
        /*0368*/ 	.word	0x00000140
        /*036c*/ 	.short	0x0100
        /*036e*/ 	.byte	0x07
	.zero		1


	//   ....[40]....
        /*0370*/ 	.word	0x00000cb0
        /*0374*/ 	.word	0x000000ff
        /*0378*/ 	.word	0x00000128
        /*037c*/ 	.short	0x0100
        /*037e*/ 	.byte	0x07
	.zero		1


	//   ....[41]....
        /*0380*/ 	.word	0x00000cc0
        /*0384*/ 	.word	0x000000ff
        /*0388*/ 	.word	0x00000148
        /*038c*/ 	.short	0x0100
        /*038e*/ 	.byte	0x07
	.zero		1


	//   ....[42]....
        /*0390*/ 	.word	0x00000db0
        /*0394*/ 	.word	0x000000ff
        /*0398*/ 	.word	0x00000150
        /*039c*/ 	.short	0x0100
        /*039e*/ 	.byte	0x05
	.zero		1


	//   ....[43]....
        /*03a0*/ 	.word	0x00000dc0
        /*03a4*/ 	.word	0x000000ff
        /*03a8*/ 	.word	0x00000160
        /*03ac*/ 	.short	0x0100
        /*03ae*/ 	.byte	0x05
	.zero		1


	//   ....[44]....
        /*03b0*/ 	.word	0x00000dd0
        /*03b4*/ 	.word	0x000000ff
        /*03b8*/ 	.word	0x00000158
        /*03bc*/ 	.short	0x0100
        /*03be*/ 	.byte	0x05
	.zero		1


	//   ....[45]....
        /*03c0*/ 	.word	0x00000de0
        /*03c4*/ 	.word	0x000000ff
        /*03c8*/ 	.word	0x00000168
        /*03cc*/ 	.short	0x0100
        /*03ce*/ 	.byte	0x05
	.zero		1


	//   ....[46]....
        /*03d0*/ 	.word	0x000016c0
        /*03d4*/ 	.word	0x00000003
        /*03d8*/ 	.word	0x00000160
        /*03dc*/ 	.short	0x010a
        /*03de*/ 	.byte	0xff
	.zero		1


	//   ....[47]....
        /*03e0*/ 	.word	0x000016f0
        /*03e4*/ 	.word	0x00000003
        /*03e8*/ 	.word	0x00000150
        /*03ec*/ 	.short	0x0101
        /*03ee*/ 	.byte	0xff
	.zero		1


	//   ....[48]....
        /*03f0*/ 	.word	0x000017c0
        /*03f4*/ 	.word	0x000000ff
        /*03f8*/ 	.word	0x00000060
        /*03fc*/ 	.short	0x010a
        /*03fe*/ 	.byte	0x08
	.zero		1


	//   ....[49]....
        /*0400*/ 	.word	0x00001860
        /*0404*/ 	.word	0x000000ff
        /*0408*/ 	.word	0x00000060
        /*040c*/ 	.short	0x010a
        /*040e*/ 	.byte	0x21
	.zero		1


	//   ....[50]....
        /*0410*/ 	.word	0x000019c0
        /*0414*/ 	.word	0x000000ff
        /*0418*/ 	.word	0x00000060
        /*041c*/ 	.short	0x010a
        /*041e*/ 	.byte	0x08
	.zero		1


	//   ....[51]....
        /*0420*/ 	.word	0x00001ab0
        /*0424*/ 	.word	0x000000ff
        /*0428*/ 	.word	0x000000e8
        /*042c*/ 	.short	0x0101
        /*042e*/ 	.byte	0x04
	.zero		1


	//   ....[52]....
        /*0430*/ 	.word	0x00001ad0
        /*0434*/ 	.word	0x000000ff
        /*0438*/ 	.word	0x00000060
        /*043c*/ 	.short	0x010a
        /*043e*/ 	.byte	0x08
	.zero		1


	//   ....[53]....
        /*0440*/ 	.word	0x00001b50
        /*0444*/ 	.word	0x000000ff
        /*0448*/ 	.word	0x00000060
        /*044c*/ 	.short	0x010a
        /*044e*/ 	.byte	0x11
	.zero		1


	//   ....[54]....
        /*0450*/ 	.word	0x00001cb0
        /*0454*/ 	.word	0x000000ff
        /*0458*/ 	.word	0x00000060
        /*045c*/ 	.short	0x010a
        /*045e*/ 	.byte	0x08
	.zero		1


	//   ....[55]....
        /*0460*/ 	.word	0x00001dd0
        /*0464*/ 	.word	0x00000002
        /*0468*/ 	.word	0x000000f0
        /*046c*/ 	.short	0x010a
        /*046e*/ 	.byte	0xff
	.zero		1


	//   ....[56]....
        /*0470*/ 	.word	0x00001e90
        /*0474*/ 	.word	0x00000002
        /*0478*/ 	.word	0x00000000
        /*047c*/ 	.short	0x0101
        /*047e*/ 	.byte	0xff
	.zero		1


	//   ....[57]....
        /*0480*/ 	.word	0x000023f0
        /*0484*/ 	.word	0x000000ff
        /*0488*/ 	.word	0x00000000
        /*048c*/ 	.short	0x010a
        /*048e*/ 	.byte	0x05
	.zero		1


	//   ....[58]....
        /*0490*/ 	.word	0x00002480
        /*0494*/ 	.word	0x000000ff
        /*0498*/ 	.word	0x00000000
        /*049c*/ 	.short	0x010a
        /*049e*/ 	.byte	0x05
	.zero		1


	//   ....[59]....
        /*04a0*/ 	.word	0x00002510
        /*04a4*/ 	.word	0x000000ff
        /*04a8*/ 	.word	0x00000000
        /*04ac*/ 	.short	0x010a
        /*04ae*/ 	.byte	0x05
	.zero		1


	//   ....[60]....
        /*04b0*/ 	.word	0x000025a0
        /*04b4*/ 	.word	0x000000ff
        /*04b8*/ 	.word	0x00000000
        /*04bc*/ 	.short	0x010a
        /*04be*/ 	.byte	0x05
	.zero		1


	//   ....[61]....
        /*04c0*/ 	.word	0x00002630
        /*04c4*/ 	.word	0x000000ff
        /*04c8*/ 	.word	0x00000000
        /*04cc*/ 	.short	0x010a
        /*04ce*/ 	.byte	0x05
	.zero		1


	//   ....[62]....
        /*04d0*/ 	.word	0x000026c0
        /*04d4*/ 	.word	0x000000ff
        /*04d8*/ 	.word	0x00000000
        /*04dc*/ 	.short	0x010a
        /*04de*/ 	.byte	0x05
	.zero		1


	//   ....[63]....
        /*04e0*/ 	.word	0x00002750
        /*04e4*/ 	.word	0x000000ff
        /*04e8*/ 	.word	0x00000000
        /*04ec*/ 	.short	0x010a
        /*04ee*/ 	.byte	0x05
	.zero		1


	//   ....[64]....
        /*04f0*/ 	.word	0x000027e0
        /*04f4*/ 	.word	0x000000ff
        /*04f8*/ 	.word	0x00000000
        /*04fc*/ 	.short	0x010a
        /*04fe*/ 	.byte	0x05
	.zero		1


	//   ....[65]....
        /*0500*/ 	.word	0x00002870
        /*0504*/ 	.word	0x000000ff
        /*0508*/ 	.word	0x00000000
        /*050c*/ 	.short	0x010a
        /*050e*/ 	.byte	0x05
	.zero		1


	//   ....[66]....
        /*0510*/ 	.word	0x00002900
        /*0514*/ 	.word	0x000000ff
        /*0518*/ 	.word	0x00000000
        /*051c*/ 	.short	0x010a
        /*051e*/ 	.byte	0x05
	.zero		1


	//   ....[67]....
        /*0520*/ 	.word	0x00002990
        /*0524*/ 	.word	0x000000ff
        /*0528*/ 	.word	0x00000000
        /*052c*/ 	.short	0x010a
        /*052e*/ 	.byte	0x05
	.zero		1


	//   ....[68]....
        /*0530*/ 	.word	0x00002a30
        /*0534*/ 	.word	0x00000000
        /*0538*/ 	.word	0x00000000
        /*053c*/ 	.short	0x010a
        /*053e*/ 	.byte	0xff
	.zero		1


	//   ....[69]....
        /*0540*/ 	.word	0x00002b50
        /*0544*/ 	.word	0x00000000
        /*0548*/ 	.word	0x00000150
        /*054c*/ 	.short	0x010a
        /*054e*/ 	.byte	0xff
	.zero		1


	//   ....[70]....
        /*0550*/ 	.word	0x00002bb0
        /*0554*/ 	.word	0x00000004
        /*0558*/ 	.word	0x00000000
        /*055c*/ 	.short	0x0101
        /*055e*/ 	.byte	0xff
	.zero		1


	//   ....[71]....
        /*0560*/ 	.word	0x00002bd0
        /*0564*/ 	.word	0x000000ff
        /*0568*/ 	.word	0x00000100
        /*056c*/ 	.short	0x010a
        /*056e*/ 	.byte	0x05
	.zero		1


	//   ....[72]....
        /*0570*/ 	.word	0x00002cf0
        /*0574*/ 	.word	0x00000000
        /*0578*/ 	.word	0x000000f0
        /*057c*/ 	.short	0x010a
        /*057e*/ 	.byte	0xff
	.zero		1


	//   ....[73]....
        /*0580*/ 	.word	0x00002e00
        /*0584*/ 	.word	0x00000000
        /*0588*/ 	.word	0x00000000
        /*058c*/ 	.short	0x0101
        /*058e*/ 	.byte	0xff
	.zero		1


	//   ....[74]....
        /*0590*/ 	.word	0x00002e90
        /*0594*/ 	.word	0x000000ff
        /*0598*/ 	.word	0x00000100
        /*059c*/ 	.short	0x0106
        /*059e*/ 	.byte	0x05
	.zero		1


	//   ....[75]....
        /*05a0*/ 	.word	0x00002eb0
        /*05a4*/ 	.word	0x000000ff
        /*05a8*/ 	.word	0x00000100
        /*05ac*/ 	.short	0x010a
        /*05ae*/ 	.byte	0x05
	.zero		1


	//   ....[76]....
        /*05b0*/ 	.word	0x00002f40
        /*05b4*/ 	.word	0x000000ff
        /*05b8*/ 	.word	0x00000100
        /*05bc*/ 	.short	0x0106
        /*05be*/ 	.byte	0x04
	.zero		1


	//   ....[77]....
        /*05c0*/ 	.word	0x00002f80
        /*05c4*/ 	.word	0x00000000
        /*05c8*/ 	.word	0x00000100
        /*05cc*/ 	.short	0x010a
        /*05ce*/ 	.byte	0xff
	.zero		1


	//   ....[78]....
        /*05d0*/ 	.word	0x00003480
        /*05d4*/ 	.word	0x00000000
        /*05d8*/ 	.word	0x000000f0
        /*05dc*/ 	.short	0x010a
        /*05de*/ 	.byte	0xff
	.zero		1


	//   ....[79]....
        /*05e0*/ 	.word	0x00003590
        /*05e4*/ 	.word	0x00000003
        /*05e8*/ 	.word	0x00000000
        /*05ec*/ 	.short	0x0101
        /*05ee*/ 	.byte	0xff
	.zero		1


	//   ....[80]....
        /*05f0*/ 	.word	0x000035a0
        /*05f4*/ 	.word	0x000000ff
        /*05f8*/ 	.word	0x00000000
        /*05fc*/ 	.short	0x010a
        /*05fe*/ 	.byte	0x04
	.zero		1


	//   ....[81]....
        /*0600*/ 	.word	0x000035c0
        /*0604*/ 	.word	0x000000ff
        /*0608*/ 	.word	0x00000130
        /*060c*/ 	.short	0x010a
        /*060e*/ 	.byte	0x08
	.zero		1


	//   ....[82]....
        /*0610*/ 	.word	0x00003690
        /*0614*/ 	.word	0x000000ff
        /*0618*/ 	.word	0x00000000
        /*061c*/ 	.short	0x010a
        /*061e*/ 	.byte	0x07
	.zero		1


	//   ....[83]....
        /*0620*/ 	.word	0x000037d0
        /*0624*/ 	.word	0x000000ff
        /*0628*/ 	.word	0x00000000
        /*062c*/ 	.short	0x010a
        /*062e*/ 	.byte	0x04
	.zero		1


	//   ....[84]....
        /*0630*/ 	.word	0x000039c0
        /*0634*/ 	.word	0x000000ff
        /*0638*/ 	.word	0x00000000
        /*063c*/ 	.short	0x010a
        /*063e*/ 	.byte	0x05
	.zero		1


	//   ....[85]....
        /*0640*/ 	.word	0x00003a50
        /*0644*/ 	.word	0x000000ff
        /*0648*/ 	.word	0x00000000
        /*064c*/ 	.short	0x010a
        /*064e*/ 	.byte	0x05
	.zero		1


	//   ....[86]....
        /*0650*/ 	.word	0x00003ae0
        /*0654*/ 	.word	0x000000ff
        /*0658*/ 	.word	0x00000000
        /*065c*/ 	.short	0x010a
        /*065e*/ 	.byte	0x05
	.zero		1


	//   ....[87]....
        /*0660*/ 	.word	0x00003b70
        /*0664*/ 	.word	0x000000ff
        /*0668*/ 	.word	0x00000000
        /*066c*/ 	.short	0x010a
        /*066e*/ 	.byte	0x07
	.zero		1


	//   ....[88]....
        /*0670*/ 	.word	0x00003fd0
        /*0674*/ 	.word	0x00000000
        /*0678*/ 	.word	0x000000f0
        /*067c*/ 	.short	0x010a
        /*067e*/ 	.byte	0xff
	.zero		1


	//   ....[89]....
        /*0680*/ 	.word	0x00004090
        /*0684*/ 	.word	0x00000000
        /*0688*/ 	.word	0x00000000
        /*068c*/ 	.short	0x0101
        /*068e*/ 	.byte	0xff
	.zero		1


	//   ....[90]....
        /*0690*/ 	.word	0x000043b0
        /*0694*/ 	.word	0x000000ff
        /*0698*/ 	.word	0x000000e8
        /*069c*/ 	.short	0x010a
        /*069e*/ 	.byte	0x07
	.zero		1


	//   ....[91]....
        /*06a0*/ 	.word	0x000045a0
        /*06a4*/ 	.word	0x000000ff
        /*06a8*/ 	.word	0x000000d0
        /*06ac*/ 	.short	0x010a
        /*06ae*/ 	.byte	0x07
	.zero		1


	//   ....[92]....
        /*06b0*/ 	.word	0x00004770
        /*06b4*/ 	.word	0x000000ff
        /*06b8*/ 	.word	0x000000c0
        /*06bc*/ 	.short	0x010b
        /*06be*/ 	.byte	0x07
	.zero		1


	//   ....[93]....
        /*06c0*/ 	.word	0x000047e0
        /*06c4*/ 	.word	0x000000ff
        /*06c8*/ 	.word	0x00000000
        /*06cc*/ 	.short	0x0101
        /*06ce*/ 	.byte	0x08
	.zero		1


	//   ....[94]....
        /*06d0*/ 	.word	0x00004810
        /*06d4*/ 	.word	0x000000ff
        /*06d8*/ 	.word	0x000000d8
        /*06dc*/ 	.short	0x010a
        /*06de*/ 	.byte	0x07
	.zero		1


	//   ....[95]....
        /*06e0*/ 	.word	0x00004a20
        /*06e4*/ 	.word	0x000000ff
        /*06e8*/ 	.word	0x000000c8
        /*06ec*/ 	.short	0x010b
        /*06ee*/ 	.byte	0x07
	.zero		1


	//   ....[96]....
        /*06f0*/ 	.word	0x00004a40
        /*06f4*/ 	.word	0x000000ff
        /*06f8*/ 	.word	0x00000000
        /*06fc*/ 	.short	0x0101
        /*06fe*/ 	.byte	0x0d
	.zero		1


	//   ....[97]....
        /*0700*/ 	.word	0x00004a70
        /*0704*/ 	.word	0x000000ff
        /*0708*/ 	.word	0x000000d0
        /*070c*/ 	.short	0x010a
        /*070e*/ 	.byte	0x07
	.zero		1


	//   ....[98]....
        /*0710*/ 	.word	0x00004ab0
        /*0714*/ 	.word	0x00000000
        /*0718*/ 	.word	0x000000d8
        /*071c*/ 	.short	0x010a
        /*071e*/ 	.byte	0xff
	.zero		1


	//   ....[99]....
        /*0720*/ 	.word	0x00004df0
        /*0724*/ 	.word	0x00000000
        /*0728*/ 	.word	0x000000f0
        /*072c*/ 	.short	0x010a
        /*072e*/ 	.byte	0xff
	.zero		1


	//   ....[100]....
        /*0730*/ 	.word	0x00004f00
        /*0734*/ 	.word	0x00000000
        /*0738*/ 	.word	0x00000000
        /*073c*/ 	.short	0x0101
        /*073e*/ 	.byte	0xff
	.zero		1


	//   ....[101]....
        /*0740*/ 	.word	0x00005960
        /*0744*/ 	.word	0x00000003
        /*0748*/ 	.word	0x000000c0
        /*074c*/ 	.short	0x010a
        /*074e*/ 	.byte	0xff
	.zero		1


	//   ....[102]....
        /*0750*/ 	.word	0x000059a0
        /*0754*/ 	.word	0x00000074
        /*0758*/ 	.word	0x00000110
        /*075c*/ 	.short	0x010a
        /*075e*/ 	.byte	0xff
	.zero		1


	//   ....[103]....
        /*0760*/ 	.word	0x00005ae0
        /*0764*/ 	.word	0x00000003
        /*0768*/ 	.word	0x000000c0
        /*076c*/ 	.short	0x010a
        /*076e*/ 	.byte	0xff
	.zero		1


	//   ....[104]....
        /*0770*/ 	.word	0x00005c20
        /*0774*/ 	.word	0x00000000
        /*0778*/ 	.word	0x00000000
        /*077c*/ 	.short	0x0101
        /*077e*/ 	.byte	0xff
	.zero		1


	//   ....[105]....
        /*0780*/ 	.word	0x00005ca0
        /*0784*/ 	.word	0x00000074
        /*0788*/ 	.word	0x00000110
        /*078c*/ 	.short	0x010a
        /*078e*/ 	.byte	0xff
	.zero		1


	//   ....[106]....
        /*0790*/ 	.word	0x00007030
        /*0794*/ 	.word	0x0000007d
        /*0798*/ 	.word	0x000000c0
        /*079c*/ 	.short	0x010a
        /*079e*/ 	.byte	0xff
	.zero		1


	//   ....[107]....
        /*07a0*/ 	.word	0x00007100
        /*07a4*/ 	.word	0x0000007d
        /*07a8*/ 	.word	0x000000c0
        /*07ac*/ 	.short	0x010a
        /*07ae*/ 	.byte	0xff
	.zero		1


	//   ....[108]....
        /*07b0*/ 	.word	0x00007240
        /*07b4*/ 	.word	0x00000000
        /*07b8*/ 	.word	0x00000000
        /*07bc*/ 	.short	0x0101
        /*07be*/ 	.byte	0xff
	.zero		1


	//   ....[109]....
        /*07c0*/ 	.word	0x00007680
        /*07c4*/ 	.word	0x000000ff
        /*07c8*/ 	.word	0x00000000
        /*07cc*/ 	.short	0x0101
        /*07ce*/ 	.byte	0x05
	.zero		1


	//   ....[110]....
        /*07d0*/ 	.word	0x000087c0
        /*07d4*/ 	.word	0x00000003
        /*07d8*/ 	.word	0x00000160
        /*07dc*/ 	.short	0x010a
        /*07de*/ 	.byte	0xff
	.zero		1


	//   ....[111]....
        /*07e0*/ 	.word	0x00008820
        /*07e4*/ 	.word	0x00000002
        /*07e8*/ 	.word	0x00000060
        /*07ec*/ 	.short	0x010a
        /*07ee*/ 	.byte	0xff
	.zero		1


	//   ....[112]....
        /*07f0*/ 	.word	0x00008880
        /*07f4*/ 	.word	0x00000002
        /*07f8*/ 	.word	0x00000060
        /*07fc*/ 	.short	0x010a
        /*07fe*/ 	.byte	0xff
	.zero		1


	//   ....[113]....
        /*0800*/ 	.word	0x000088d0
        /*0804*/ 	.word	0x00000002
        /*0808*/ 	.word	0x000000f0
        /*080c*/ 	.short	0x010a
        /*080e*/ 	.byte	0xff
	.zero		1


	//   ....[114]....
        /*0810*/ 	.word	0x00008930
        /*0814*/ 	.word	0x00000000
        /*0818*/ 	.word	0x00000000
        /*081c*/ 	.short	0x010a
        /*081e*/ 	.byte	0xff
	.zero		1


	//   ....[115]....
        /*0820*/ 	.word	0x00008990
        /*0824*/ 	.word	0x00000000
        /*0828*/ 	.word	0x00000000
        /*082c*/ 	.short	0x010a
        /*082e*/ 	.byte	0xff
	.zero		1


	//   ....[116]....
        /*0830*/ 	.word	0x000089f0
        /*0834*/ 	.word	0x00000000
        /*0838*/ 	.word	0x00000000
        /*083c*/ 	.short	0x010a
        /*083e*/ 	.byte	0xff
	.zero		1


	//   ....[117]....
        /*0840*/ 	.word	0x00008a50
        /*0844*/ 	.word	0x00000000
        /*0848*/ 	.word	0x00000000
        /*084c*/ 	.short	0x010a
        /*084e*/ 	.byte	0xff
	.zero		1


	//   ....[118]....
        /*0850*/ 	.word	0x00008ab0
        /*0854*/ 	.word	0x00000000
        /*0858*/ 	.word	0x00000000
        /*085c*/ 	.short	0x010a
        /*085e*/ 	.byte	0xff
	.zero		1


	//   ....[119]....
        /*0860*/ 	.word	0x00008b10
        /*0864*/ 	.word	0x00000000
        /*0868*/ 	.word	0x00000000
        /*086c*/ 	.short	0x010a
        /*086e*/ 	.byte	0xff
	.zero		1


	//   ....[120]....
        /*0870*/ 	.word	0x00008b70
        /*0874*/ 	.word	0x00000000
        /*0878*/ 	.word	0x00000000
        /*087c*/ 	.short	0x010a
        /*087e*/ 	.byte	0xff
	.zero		1


	//   ....[121]....
        /*0880*/ 	.word	0x00008bd0
        /*0884*/ 	.word	0x00000000
        /*0888*/ 	.word	0x00000000
        /*088c*/ 	.short	0x010a
        /*088e*/ 	.byte	0xff
	.zero		1


	//   ....[122]....
        /*0890*/ 	.word	0x00008c30
        /*0894*/ 	.word	0x00000000
        /*0898*/ 	.word	0x00000000
        /*089c*/ 	.short	0x010a
        /*089e*/ 	.byte	0xff
	.zero		1


	//   ....[123]....
        /*08a0*/ 	.word	0x00008c90
        /*08a4*/ 	.word	0x00000000
        /*08a8*/ 	.word	0x00000000
        /*08ac*/ 	.short	0x010a
        /*08ae*/ 	.byte	0xff
	.zero		1


	//   ....[124]....
        /*08b0*/ 	.word	0x00008cf0
        /*08b4*/ 	.word	0x00000000
        /*08b8*/ 	.word	0x00000000
        /*08bc*/ 	.short	0x010a
        /*08be*/ 	.byte	0xff
	.zero		1


	//   ....[125]....
        /*08c0*/ 	.word	0x00008d40
        /*08c4*/ 	.word	0x00000000
        /*08c8*/ 	.word	0x00000150
        /*08cc*/ 	.short	0x010a
        /*08ce*/ 	.byte	0xff
	.zero		1


	//   ....[126]....
        /*08d0*/ 	.word	0x00008da0
        /*08d4*/ 	.word	0x00000000
        /*08d8*/ 	.word	0x00000100
        /*08dc*/ 	.short	0x010a
        /*08de*/ 	.byte	0xff
	.zero		1


	//   ....[127]....
        /*08e0*/ 	.word	0x00008df0
        /*08e4*/ 	.word	0x00000000
        /*08e8*/ 	.word	0x000000f0
        /*08ec*/ 	.short	0x010a
        /*08ee*/ 	.byte	0xff
	.zero		1


	//   ....[128]....
        /*08f0*/ 	.word	0x00008e50
        /*08f4*/ 	.word	0x00000000
        /*08f8*/ 	.word	0x00000100
        /*08fc*/ 	.short	0x010a
        /*08fe*/ 	.byte	0xff
	.zero		1


	//   ....[129]....
        /*0900*/ 	.word	0x00008ea0
        /*0904*/ 	.word	0x00000000
        /*0908*/ 	.word	0x000000f0
        /*090c*/ 	.short	0x010a
        /*090e*/ 	.byte	0xff
	.zero		1


	//   ....[130]....
        /*0910*/ 	.word	0x00008f00
        /*0914*/ 	.word	0x00000003
        /*0918*/ 	.word	0x00000130
        /*091c*/ 	.short	0x010a
        /*091e*/ 	.byte	0xff
	.zero		1


	//   ....[131]....
        /*0920*/ 	.word	0x00008f60
        /*0924*/ 	.word	0x00000000
        /*0928*/ 	.word	0x00000000
        /*092c*/ 	.short	0x010a
        /*092e*/ 	.byte	0xff
	.zero		1


	//   ....[132]....
        /*0930*/ 	.word	0x00008fc0
        /*0934*/ 	.word	0x00000000
        /*0938*/ 	.word	0x00000000
        /*093c*/ 	.short	0x010a
        /*093e*/ 	.byte	0xff
	.zero		1


	//   ....[133]....
        /*0940*/ 	.word	0x00009020
        /*0944*/ 	.word	0x00000000
        /*0948*/ 	.word	0x00000000
        /*094c*/ 	.short	0x010a
        /*094e*/ 	.byte	0xff
	.zero		1


	//   ....[134]....
        /*0950*/ 	.word	0x00009080
        /*0954*/ 	.word	0x00000000
        /*0958*/ 	.word	0x00000000
        /*095c*/ 	.short	0x010a
        /*095e*/ 	.byte	0xff
	.zero		1


	//   ....[135]....
        /*0960*/ 	.word	0x000090e0
        /*0964*/ 	.word	0x00000000
        /*0968*/ 	.word	0x00000000
        /*096c*/ 	.short	0x010a
        /*096e*/ 	.byte	0xff
	.zero		1


	//   ....[136]....
        /*0970*/ 	.word	0x00009130
        /*0974*/ 	.word	0x00000000
        /*0978*/ 	.word	0x000000f0
        /*097c*/ 	.short	0x010a
        /*097e*/ 	.byte	0xff
	.zero		1


	//   ....[137]....
        /*0980*/ 	.word	0x00009190
        /*0984*/ 	.word	0x00000000
        /*0988*/ 	.word	0x000000e8
        /*098c*/ 	.short	0x010a
        /*098e*/ 	.byte	0xff
	.zero		1


	//   ....[138]....
        /*0990*/ 	.word	0x000091f0
        /*0994*/ 	.word	0x00000003
        /*0998*/ 	.word	0x000000d0
        /*099c*/ 	.short	0x010a
        /*099e*/ 	.byte	0xff
	.zero		1


	//   ....[139]....
        /*09a0*/ 	.word	0x00009250
        /*09a4*/ 	.word	0x00000003
        /*09a8*/ 	.word	0x000000d8
        /*09ac*/ 	.short	0x010a
        /*09ae*/ 	.byte	0xff
	.zero		1


	//   ....[140]....
        /*09b0*/ 	.word	0x000092b0
        /*09b4*/ 	.word	0x00000000
        /*09b8*/ 	.word	0x000000d0
        /*09bc*/ 	.short	0x010a
        /*09be*/ 	.byte	0xff
	.zero		1


	//   ....[141]....
        /*09c0*/ 	.word	0x00009300
        /*09c4*/ 	.word	0x00000000
        /*09c8*/ 	.word	0x000000f0
        /*09cc*/ 	.short	0x010a
        /*09ce*/ 	.byte	0xff
	.zero		1


	//   ....[142]....
        /*09d0*/ 	.word	0x00009350
        /*09d4*/ 	.word	0x00000003
        /*09d8*/ 	.word	0x000000c0
        /*09dc*/ 	.short	0x010a
        /*09de*/ 	.byte	0xff
	.zero		1


	//   ....[143]....
        /*09e0*/ 	.word	0x000093a0
        /*09e4*/ 	.word	0x00000074
        /*09e8*/ 	.word	0x00000110
        /*09ec*/ 	.short	0x010a
        /*09ee*/ 	.byte	0xff
	.zero		1


	//   ....[144]....
        /*09f0*/ 	.word	0x000093f0
        /*09f4*/ 	.word	0x0000007d
        /*09f8*/ 	.word	0x000000c0
        /*09fc*/ 	.short	0x010a
        /*09fe*/ 	.byte	0xff
	.zero		1


	//----- nvinfo : EIATTR_NUM_MBARRIERS
	.align		4
.L_47:
        /*0a00*/ 	.byte	0x03, 0x38
        /*0a02*/ 	.short	0x002e


	//----- nvinfo : EIATTR_EXIT_INSTR_OFFSETS
	.align		4
        /*0a04*/ 	.byte	0x04, 0x1c
        /*0a06*/ 	.short	(.L_49 - .L_48)


	//   ....[0]....
.L_48:
        /*0a08*/ 	.word	0x00002a60


	//   ....[1]....
        /*0a0c*/ 	.word	0x00002f50


	//   ....[2]....
        /*0a10*/ 	.word	0x00002fb0


	//   ....[3]....
        /*0a14*/ 	.word	0x00003dd0


	//   ....[4]....
        /*0a18*/ 	.word	0x00004ae0


	//   ....[5]....
        /*0a1c*/ 	.word	0x00004b20


	//   ....[6]....
        /*0a20*/ 	.word	0x000087b0


	//----- nvinfo : EIATTR_MAX_THREADS
	.align		4
.L_49:
        /*0a24*/ 	.byte	0x04, 0x05
        /*0a26*/ 	.short	(.L_51 - .L_50)
.L_50:
        /*0a28*/ 	.word	0x00000100
        /*0a2c*/ 	.word	0x00000001
        /*0a30*/ 	.word	0x00000001


	//----- nvinfo : EIATTR_CRS_STACK_SIZE
	.align		4
.L_51:
        /*0a34*/ 	.byte	0x04, 0x1e
        /*0a36*/ 	.short	(.L_53 - .L_52)
.L_52:
        /*0a38*/ 	.word	0x00000000


	//----- nvinfo : EIATTR_CBANK_PARAM_SIZE
	.align		4
.L_53:
        /*0a3c*/ 	.byte	0x03, 0x19
        /*0a3e*/ 	.short	0x0800


	//----- nvinfo : EIATTR_PARAM_CBANK
	.align		4
        /*0a40*/ 	.byte	0x04, 0x0a
        /*0a42*/ 	.short	(.L_55 - .L_54)
	.align		4
.L_54:
        /*0a44*/ 	.word	index@(.nv.constant0._ZN7cutlass13device_kernelINS_4gemm6kernel13GemmUniversalIN4cute5tupleIJiiiiEEENS1_10collective13CollectiveMmaINS1_35MainloopSm100TmaUmmaWarpSpecializedILi12ELi2ELi4ENS5_IJNS4_1CILi1EEESB_SB_EEEEENS5_IJNSA_ILi128EEESE_NSA_ILi64EEEEEEaNS5_IJlSB_lEEEaSH_NS4_8TiledMMAINS4_8MMA_AtomIJNS4_15SM100_MMA_S8_SSIaaiLi128ELi128ELNS4_4UMMA5MajorE0ELSM_0ELNSL_8SaturateE0EEEEEENS4_6LayoutISC_NS5_IJNSA_ILi0EEESR_SR_EEEEENS5_IJNS4_10UnderscoreESU_SU_EEEEENS4_13SM90_TMA_LOADENS4_14ComposedLayoutINS4_7SwizzleILi2ELi4ELi3EEENS4_18smem_ptr_flag_bitsILi8EEENSQ_INS5_IJNSA_ILi8EEESF_EEENS5_IJSF_SB_EEEEEEEvNS4_8identityESX_S17_vS18_EENS_8epilogue10collective18CollectiveEpilogueINS1A_23Sm100TmaWarpSpecializedILi2ELi2ELi64ELb0ELb0EEEJSG_NS5_IJNSQ_ISE_SB_EENSQ_ISF_SB_EEEEEaSH_aSH_NS1A_6fusion15FusionCallbacksIS1E_NS1I_17LinearCombinationIaiaiLNS_15FloatRoundStyleE2EEESG_S1H_JEEENS4_5SM1004TMEM4LOAD26SM100_TMEM_LOAD_32dp32b64xESX_S17_NS4_39AutoVectorizingCopyWithAssumedAlignmentILi128EEENS4_14SM90_TMA_STOREES17_S1T_S1T_EEEvvEEEEvNT_6ParamsE)
        /*0a48*/ 	.short	0x0380
        /*0a4a*/ 	.short	0x0800


	//----- nvinfo : EIATTR_SW_WAR
	.align		4
.L_55:
        /*0a4c*/ 	.byte	0x04, 0x36
        /*0a4e*/ 	.short	(.L_57 - .L_56)
.L_56:
        /*0a50*/ 	.word	0x00000008
.L_57:


//--------------------- .nv.callgraph             --------------------------
	.section	.nv.callgraph,"",@"SHT_CUDA_CALLGRAPH"
	.align	4
	.sectionentsize	8
	.align		4
        /*0000*/ 	.word	0x00000000
	.align		4
        /*0004*/ 	.word	0xffffffff
	.align		4
        /*0008*/ 	.word	index@(_ZN7cutlass13device_kernelINS_4gemm6kernel13GemmUniversalIN4cute5tupleIJiiiiEEENS1_10collective13CollectiveMmaINS1_35MainloopSm100TmaUmmaWarpSpecializedILi12ELi2ELi4ENS5_IJNS4_1CILi1EEESB_SB_EEEEENS5_IJNSA_ILi128EEESE_NSA_ILi64EEEEEEaNS5_IJlSB_lEEEaSH_NS4_8TiledMMAINS4_8MMA_AtomIJNS4_15SM100_MMA_S8_SSIaaiLi128ELi128ELNS4_4UMMA5MajorE0ELSM_0ELNSL_8SaturateE0EEEEEENS4_6LayoutISC_NS5_IJNSA_ILi0EEESR_SR_EEEEENS5_IJNS4_10UnderscoreESU_SU_EEEEENS4_13SM90_TMA_LOADENS4_14ComposedLayoutINS4_7SwizzleILi2ELi4ELi3EEENS4_18smem_ptr_flag_bitsILi8EEENSQ_INS5_IJNSA_ILi8EEESF_EEENS5_IJSF_SB_EEEEEEEvNS4_8identityESX_S17_vS18_EENS_8epilogue10collective18CollectiveEpilogueINS1A_23Sm100TmaWarpSpecializedILi2ELi2ELi64ELb0ELb0EEEJSG_NS5_IJNSQ_ISE_SB_EENSQ_ISF_SB_EEEEEaSH_aSH_NS1A_6fusion15FusionCallbacksIS1E_NS1I_17LinearCombinationIaiaiLNS_15FloatRoundStyleE2EEESG_S1H_JEEENS4_5SM1004TMEM4LOAD26SM100_TMEM_LOAD_32dp32b64xESX_S17_NS4_39AutoVectorizingCopyWithAssumedAlignmentILi128EEENS4_14SM90_TMA_STOREES17_S1T_S1T_EEEvvEEEEvNT_6ParamsE)
	.align		4
        /*000c*/ 	.word	index@(__assertfail)
	.align		4
        /*0010*/ 	.word	0x00000000
	.align		4
        /*0014*/ 	.word	0xfffffffe
	.align		4
        /*0018*/ 	.word	0x00000000
	.align		4
        /*001c*/ 	.word	0xfffffffd
	.align		4
        /*0020*/ 	.word	0x00000000
	.align		4
        /*0024*/ 	.word	0xfffffffc


//--------------------- .nv.constant4             --------------------------
	.section	.nv.constant4,"a",@progbits
	.align	8
	.align		8
.nv.constant4:
        /*0000*/ 	.dword	__assertfail
	.align		8
        /*0008*/ 	.dword	__unnamed_1
	.align		8
        /*0010*/ 	.dword	__unnamed_2
	.align		8
        /*0018*/ 	.dword	_ZN40_INTERNAL_5087f113_4_k_cu_b61e9a41_163964cuda3std3__45__cpo5beginE
	.align		8
        /*0020*/ 	.dword	_ZN40_INTERNAL_5087f113_4_k_cu_b61e9a41_163964cuda3std3__45__cpo3endE
	.align		8
        /*0028*/ 	.dword	_ZN40_INTERNAL_5087f113_4_k_cu_b61e9a41_163964cuda3std3__45__cpo6cbeginE
	.align		8
        /*0030*/ 	.dword	_ZN40_INTERNAL_5087f113_4_k_cu_b61e9a41_163964cuda3std3__45__cpo4cendE
	.align		8
        /*0038*/ 	.dword	_ZN40_INTERNAL_5087f113_4_k_cu_b61e9a41_163964cuda3std3__442_GLOBAL__N__5087f113_4_k_cu_b61e9a41_163966ignoreE
	.align		8
        /*0040*/ 	.dword	_ZN40_INTERNAL_5087f113_4_k_cu_b61e9a41_163964cuda3std3__419piecewise_constructE
	.align		8
        /*0048*/ 	.dword	_ZN40_INTERNAL_5087f113_4_k_cu_b61e9a41_163964cuda3std3__48in_placeE
	.align		8
        /*0050*/ 	.dword	_ZN40_INTERNAL_5087f113_4_k_cu_b61e9a41_163964cuda3std6ranges3__45__cpo4swapE
	.align		8
        /*0058*/ 	.dword	_ZN40_INTERNAL_5087f113_4_k_cu_b61e9a41_163964cuda3std6ranges3__45__cpo9iter_moveE
	.align		8
        /*0060*/ 	.dword	_ZN40_INTERNAL_5087f113_4_k_cu_b61e9a41_163964cute7productE
	.align		8
        /*0068*/ 	.dword	_ZN40_INTERNAL_5087f113_4_k_cu_b61e9a41_163964cute1_E
	.align		8
        /*0070*/ 	.dword	$str$25
	.align		8
        /*0078*/ 	.dword	$str$26
	.align		8
        /*0080*/ 	.dword	$str$27
	.align		8
        /*0088*/ 	.dword	$str$28


//--------------------- .text._ZN7cutlass13device_kernelINS_4gemm6kernel13GemmUniversalIN4cute5tupleIJiiiiEEENS1_10collective13CollectiveMmaINS1_35MainloopSm100TmaUmmaWarpSpecializedILi12ELi2ELi4ENS5_IJNS4_1CILi1EEESB_SB_EEEEENS5_IJNSA_ILi128EEESE_NSA_ILi64EEEEEEaNS5_IJlSB_lEEEaSH_NS4_8TiledMMAINS4_8MMA_AtomIJNS4_15SM100_MMA_S8_SSIaaiLi128ELi128ELNS4_4UMMA5MajorE0ELSM_0ELNSL_8SaturateE0EEEEEENS4_6LayoutISC_NS5_IJNSA_ILi0EEESR_SR_EEEEENS5_IJNS4_10UnderscoreESU_SU_EEEEENS4_13SM90_TMA_LOADENS4_14ComposedLayoutINS4_7SwizzleILi2ELi4ELi3EEENS4_18smem_ptr_flag_bitsILi8EEENSQ_INS5_IJNSA_ILi8EEESF_EEENS5_IJSF_SB_EEEEEEEvNS4_8identityESX_S17_vS18_EENS_8epilogue10collective18CollectiveEpilogueINS1A_23Sm100TmaWarpSpecializedILi2ELi2ELi64ELb0ELb0EEEJSG_NS5_IJNSQ_ISE_SB_EENSQ_ISF_SB_EEEEEaSH_aSH_NS1A_6fusion15FusionCallbacksIS1E_NS1I_17LinearCombinationIaiaiLNS_15FloatRoundStyleE2EEESG_S1H_JEEENS4_5SM1004TMEM4LOAD26SM100_TMEM_LOAD_32dp32b64xESX_S17_NS4_39AutoVectorizingCopyWithAssumedAlignmentILi128EEENS4_14SM90_TMA_STOREES17_S1T_S1T_EEEvvEEEEvNT_6ParamsE --------------------------
	.section	.text._ZN7cutlass13device_kernelINS_4gemm6kernel13GemmUniversalIN4cute5tupleIJiiiiEEENS1_10collective13CollectiveMmaINS1_35MainloopSm100TmaUmmaWarpSpecializedILi12ELi2ELi4ENS5_IJNS4_1CILi1EEESB_SB_EEEEENS5_IJNSA_ILi128EEESE_NSA_ILi64EEEEEEaNS5_IJlSB_lEEEaSH_NS4_8TiledMMAINS4_8MMA_AtomIJNS4_15SM100_MMA_S8_SSIaaiLi128ELi128ELNS4_4UMMA5MajorE0ELSM_0ELNSL_8SaturateE0EEEEEENS4_6LayoutISC_NS5_IJNSA_ILi0EEESR_SR_EEEEENS5_IJNS4_10UnderscoreESU_SU_EEEEENS4_13SM90_TMA_LOADENS4_14ComposedLayoutINS4_7SwizzleILi2ELi4ELi3EEENS4_18smem_ptr_flag_bitsILi8EEENSQ_INS5_IJNSA_ILi8EEESF_EEENS5_IJSF_SB_EEEEEEEvNS4_8identityESX_S17_vS18_EENS_8epilogue10collective18CollectiveEpilogueINS1A_23Sm100TmaWarpSpecializedILi2ELi2ELi64ELb0ELb0EEEJSG_NS5_IJNSQ_ISE_SB_EENSQ_ISF_SB_EEEEEaSH_aSH_NS1A_6fusion15FusionCallbacksIS1E_NS1I_17LinearCombinationIaiaiLNS_15FloatRoundStyleE2EEESG_S1H_JEEENS4_5SM1004TMEM4LOAD26SM100_TMEM_LOAD_32dp32b64xESX_S17_NS4_39AutoVectorizingCopyWithAssumedAlignmentILi128EEENS4_14SM90_TMA_STOREES17_S1T_S1T_EEEvvEEEEvNT_6ParamsE,"ax",@progbits
	.align	128
.text._ZN7cutlass13device_kernelINS_4gemm6kernel13GemmUniversalIN4cute5tupleIJiiiiEEENS1_10collective13CollectiveMmaINS1_35MainloopSm100TmaUmmaWarpSpecializedILi12ELi2ELi4ENS5_IJNS4_1CILi1EEESB_SB_EEEEENS5_IJNSA_ILi128EEESE_NSA_ILi64EEEEEEaNS5_IJlSB_lEEEaSH_NS4_8TiledMMAINS4_8MMA_AtomIJNS4_15SM100_MMA_S8_SSIaaiLi128ELi128ELNS4_4UMMA5MajorE0ELSM_0ELNSL_8SaturateE0EEEEEENS4_6LayoutISC_NS5_IJNSA_ILi0EEESR_SR_EEEEENS5_IJNS4_10UnderscoreESU_SU_EEEEENS4_13SM90_TMA_LOADENS4_14ComposedLayoutINS4_7SwizzleILi2ELi4ELi3EEENS4_18smem_ptr_flag_bitsILi8EEENSQ_INS5_IJNSA_ILi8EEESF_EEENS5_IJSF_SB_EEEEEEEvNS4_8identityESX_S17_vS18_EENS_8epilogue10collective18CollectiveEpilogueINS1A_23Sm100TmaWarpSpecializedILi2ELi2ELi64ELb0ELb0EEEJSG_NS5_IJNSQ_ISE_SB_EENSQ_ISF_SB_EEEEEaSH_aSH_NS1A_6fusion15FusionCallbacksIS1E_NS1I_17LinearCombinationIaiaiLNS_15FloatRoundStyleE2EEESG_S1H_JEEENS4_5SM1004TMEM4LOAD26SM100_TMEM_LOAD_32dp32b64xESX_S17_NS4_39AutoVectorizingCopyWithAssumedAlignmentILi128EEENS4_14SM90_TMA_STOREES17_S1T_S1T_EEEvvEEEEvNT_6ParamsE:
        .type           _ZN7cutlass13device_kernelINS_4gemm6kernel13GemmUniversalIN4cute5tupleIJiiiiEEENS1_10collective13CollectiveMmaINS1_35MainloopSm100TmaUmmaWarpSpecializedILi12ELi2ELi4ENS5_IJNS4_1CILi1EEESB_SB_EEEEENS5_IJNSA_ILi128EEESE_NSA_ILi64EEEEEEaNS5_IJlSB_lEEEaSH_NS4_8TiledMMAINS4_8MMA_AtomIJNS4_15SM100_MMA_S8_SSIaaiLi128ELi128ELNS4_4UMMA5MajorE0ELSM_0ELNSL_8SaturateE0EEEEEENS4_6LayoutISC_NS5_IJNSA_ILi0EEESR_SR_EEEEENS5_IJNS4_10UnderscoreESU_SU_EEEEENS4_13SM90_TMA_LOADENS4_14ComposedLayoutINS4_7SwizzleILi2ELi4ELi3EEENS4_18smem_ptr_flag_bitsILi8EEENSQ_INS5_IJNSA_ILi8EEESF_EEENS5_IJSF_SB_EEEEEEEvNS4_8identityESX_S17_vS18_EENS_8epilogue10collective18CollectiveEpilogueINS1A_23Sm100TmaWarpSpecializedILi2ELi2ELi64ELb0ELb0EEEJSG_NS5_IJNSQ_ISE_SB_EENSQ_ISF_SB_EEEEEaSH_aSH_NS1A_6fusion15FusionCallbacksIS1E_NS1I_17LinearCombinationIaiaiLNS_15FloatRoundStyleE2EEESG_S1H_JEEENS4_5SM1004TMEM4LOAD26SM100_TMEM_LOAD_32dp32b64xESX_S17_NS4_39AutoVectorizingCopyWithAssumedAlignmentILi128EEENS4_14SM90_TMA_STOREES17_S1T_S1T_EEEvvEEEEvNT_6ParamsE,@function
        .size           _ZN7cutlass13device_kernelINS_4gemm6kernel13GemmUniversalIN4cute5tupleIJiiiiEEENS1_10collective13CollectiveMmaINS1_35MainloopSm100TmaUmmaWarpSpecializedILi12ELi2ELi4ENS5_IJNS4_1CILi1EEESB_SB_EEEEENS5_IJNSA_ILi128EEESE_NSA_ILi64EEEEEEaNS5_IJlSB_lEEEaSH_NS4_8TiledMMAINS4_8MMA_AtomIJNS4_15SM100_MMA_S8_SSIaaiLi128ELi128ELNS4_4UMMA5MajorE0ELSM_0ELNSL_8SaturateE0EEEEEENS4_6LayoutISC_NS5_IJNSA_ILi0EEESR_SR_EEEEENS5_IJNS4_10UnderscoreESU_SU_EEEEENS4_13SM90_TMA_LOADENS4_14ComposedLayoutINS4_7SwizzleILi2ELi4ELi3EEENS4_18smem_ptr_flag_bitsILi8EEENSQ_INS5_IJNSA_ILi8EEESF_EEENS5_IJSF_SB_EEEEEEEvNS4_8identityESX_S17_vS18_EENS_8epilogue10collective18CollectiveEpilogueINS1A_23Sm100TmaWarpSpecializedILi2ELi2ELi64ELb0ELb0EEEJSG_NS5_IJNSQ_ISE_SB_EENSQ_ISF_SB_EEEEEaSH_aSH_NS1A_6fusion15FusionCallbacksIS1E_NS1I_17LinearCombinationIaiaiLNS_15FloatRoundStyleE2EEESG_S1H_JEEENS4_5SM1004TMEM4LOAD26SM100_TMEM_LOAD_32dp32b64xESX_S17_NS4_39AutoVectorizingCopyWithAssumedAlignmentILi128EEENS4_14SM90_TMA_STOREES17_S1T_S1T_EEEvvEEEEvNT_6ParamsE,(.L_x_167 - _ZN7cutlass13device_kernelINS_4gemm6kernel13GemmUniversalIN4cute5tupleIJiiiiEEENS1_10collective13CollectiveMmaINS1_35MainloopSm100TmaUmmaWarpSpecializedILi12ELi2ELi4ENS5_IJNS4_1CILi1EEESB_SB_EEEEENS5_IJNSA_ILi128EEESE_NSA_ILi64EEEEEEaNS5_IJlSB_lEEEaSH_NS4_8TiledMMAINS4_8MMA_AtomIJNS4_15SM100_MMA_S8_SSIaaiLi128ELi128ELNS4_4UMMA5MajorE0ELSM_0ELNSL_8SaturateE0EEEEEENS4_6LayoutISC_NS5_IJNSA_ILi0EEESR_SR_EEEEENS5_IJNS4_10UnderscoreESU_SU_EEEEENS4_13SM90_TMA_LOADENS4_14ComposedLayoutINS4_7SwizzleILi2ELi4ELi3EEENS4_18smem_ptr_flag_bitsILi8EEENSQ_INS5_IJNSA_ILi8EEESF_EEENS5_IJSF_SB_EEEEEEEvNS4_8identityESX_S17_vS18_EENS_8epilogue10collective18CollectiveEpilogueINS1A_23Sm100TmaWarpSpecializedILi2ELi2ELi64ELb0ELb0EEEJSG_NS5_IJNSQ_ISE_SB_EENSQ_ISF_SB_EEEEEaSH_aSH_NS1A_6fusion15FusionCallbacksIS1E_NS1I_17LinearCombinationIaiaiLNS_15FloatRoundStyleE2EEESG_S1H_JEEENS4_5SM1004TMEM4LOAD26SM100_TMEM_LOAD_32dp32b64xESX_S17_NS4_39AutoVectorizingCopyWithAssumedAlignmentILi128EEENS4_14SM90_TMA_STOREES17_S1T_S1T_EEEvvEEEEvNT_6ParamsE)
        .other          _ZN7cutlass13device_kernelINS_4gemm6kernel13GemmUniversalIN4cute5tupleIJiiiiEEENS1_10collective13CollectiveMmaINS1_35MainloopSm100TmaUmmaWarpSpecializedILi12ELi2ELi4ENS5_IJNS4_1CILi1EEESB_SB_EEEEENS5_IJNSA_ILi128EEESE_NSA_ILi64EEEEEEaNS5_IJlSB_lEEEaSH_NS4_8TiledMMAINS4_8MMA_AtomIJNS4_15SM100_MMA_S8_SSIaaiLi128ELi128ELNS4_4UMMA5MajorE0ELSM_0ELNSL_8SaturateE0EEEEEENS4_6LayoutISC_NS5_IJNSA_ILi0EEESR_SR_EEEEENS5_IJNS4_10UnderscoreESU_SU_EEEEENS4_13SM90_TMA_LOADENS4_14ComposedLayoutINS4_7SwizzleILi2ELi4ELi3EEENS4_18smem_ptr_flag_bitsILi8EEENSQ_INS5_IJNSA_ILi8EEESF_EEENS5_IJSF_SB_EEEEEEEvNS4_8identityESX_S17_vS18_EENS_8epilogue10collective18CollectiveEpilogueINS1A_23Sm100TmaWarpSpecializedILi2ELi2ELi64ELb0ELb0EEEJSG_NS5_IJNSQ_ISE_SB_EENSQ_ISF_SB_EEEEEaSH_aSH_NS1A_6fusion15FusionCallbacksIS1E_NS1I_17LinearCombinationIaiaiLNS_15FloatRoundStyleE2EEESG_S1H_JEEENS4_5SM1004TMEM4LOAD26SM100_TMEM_LOAD_32dp32b64xESX_S17_NS4_39AutoVectorizingCopyWithAssumedAlignmentILi128EEENS4_14SM90_TMA_STOREES17_S1T_S1T_EEEvvEEEEvNT_6ParamsE,@"STO_CUDA_ENTRY STV_DEFAULT"
_ZN7cutlass13device_kernelINS_4gemm6kernel13GemmUniversalIN4cute5tupleIJiiiiEEENS1_10collective13CollectiveMmaINS1_35MainloopSm100TmaUmmaWarpSpecializedILi12ELi2ELi4ENS5_IJNS4_1CILi1EEESB_SB_EEEEENS5_IJNSA_ILi128EEESE_NSA_ILi64EEEEEEaNS5_IJlSB_lEEEaSH_NS4_8TiledMMAINS4_8MMA_AtomIJNS4_15SM100_MMA_S8_SSIaaiLi128ELi128ELNS4_4UMMA5MajorE0ELSM_0ELNSL_8SaturateE0EEEEEENS4_6LayoutISC_NS5_IJNSA_ILi0EEESR_SR_EEEEENS5_IJNS4_10UnderscoreESU_SU_EEEEENS4_13SM90_TMA_LOADENS4_14ComposedLayoutINS4_7SwizzleILi2ELi4ELi3EEENS4_18smem_ptr_flag_bitsILi8EEENSQ_INS5_IJNSA_ILi8EEESF_EEENS5_IJSF_SB_EEEEEEEvNS4_8identityESX_S17_vS18_EENS_8epilogue10collective18CollectiveEpilogueINS1A_23Sm100TmaWarpSpecializedILi2ELi2ELi64ELb0ELb0EEEJSG_NS5_IJNSQ_ISE_SB_EENSQ_ISF_SB_EEEEEaSH_aSH_NS1A_6fusion15FusionCallbacksIS1E_NS1I_17LinearCombinationIaiaiLNS_15FloatRoundStyleE2EEESG_S1H_JEEENS4_5SM1004TMEM4LOAD26SM100_TMEM_LOAD_32dp32b64xESX_S17_NS4_39AutoVectorizingCopyWithAssumedAlignmentILi128EEENS4_14SM90_TMA_STOREES17_S1T_S1T_EEEvvEEEEvNT_6ParamsE:
[----:B------:R-:W1:Y:S01]  /*0000*/  LDC R1, c[0x0][0x37c] ;  /* 0x0000df00ff017b82 */ /* 0x000e620000000800 */
[----:B------:R-:W2:Y:S01]  /*0010*/  S2R R167, SR_TID.X ;  /* 0x0000000000a77919 */ /* 0x000ea20000002100 */
[----:B------:R-:W3:Y:S01]  /*0020*/  LDCU.64 UR4, c[0x0][0x890] ;  /* 0x00011200ff0477ac */ /* 0x000ee20008000a00 */
[----:B------:R-:W-:Y:S02]  /*0030*/  PRMT R151, RZ, 0x7610, R151 ;  /* 0x00007610ff977816 */ /* 0x000fe40000000097 */
[----:B------:R-:W-:Y:S01]  /*0040*/  ELECT P5, URZ, PT ;  /* 0x0000000000ff782f */ /* 0x000fe200038a0000 */
[----:B------:R-:W4:Y:S01]  /*0050*/  LDCU.64 UR46, c[0x0][0x358] ;  /* 0x00006b00ff2e77ac */ /* 0x000f220008000a00 */
[----:B---3--:R-:W-:-:S04]  /*0060*/  UISETP.NE.U32.AND UP0, UPT, UR4, URZ, UPT ;  /* 0x000000ff0400728c */ /* 0x008fc8000bf05070 */
[----:B------:R-:W-:Y:S01]  /*0070*/  UISETP.NE.AND.EX UP0, UPT, UR5, URZ, UPT, UP0 ;  /* 0x000000ff0500728c */ /* 0x000fe2000bf05300 */
[----:B--2---:R-:W-:-:S05]  /*0080*/  SHF.R.U32.HI R154, RZ, 0x5, R167 ;  /* 0x00000005ff9a7819 */ /* 0x004fca00000116a7 */
[----:B------:R-:W2:Y:S02]  /*0090*/  SHFL.IDX PT, R0, R154, RZ, 0x1f ;  /* 0x00001fff9a007589 */ /* 0x000ea400000e0000 */
[----:B--2---:R-:W-:Y:S01]  /*00a0*/  R2UR UR8, R0 ;  /* 0x00000000000872ca */ /* 0x004fe200000e0000 */
[----:B-1--4-:R-:W-:-:S14]  /*00b0*/  BRA.U UP0, `(.L_x_0) ;  /* 0x00000001002c7547 */ /* 0x012fdc000b800000 */
[----:B------:R-:W1:Y:S02]  /*00c0*/  LDCU.64 UR6, c[0x0][0x888] ;  /* 0x00011100ff0677ac */ /* 0x000e640008000a00 */
[----:B-1----:R-:W-:-:S04]  /*00d0*/  UISETP.NE.U32.AND UP0, UPT, UR6, URZ, UPT ;  /* 0x000000ff0600728c */ /* 0x002fc8000bf05070 */
[----:B------:R-:W-:-:S09]  /*00e0*/  UISETP.NE.AND.EX UP0, UPT, UR7, URZ, UPT, UP0 ;  /* 0x000000ff0700728c */ /* 0x000fd2000bf05300 */
[----:B------:R-:W-:Y:S05]  /*00f0*/  BRA.U !UP0, `(.L_x_1) ;  /* 0x0000000108107547 */ /* 0x000fea000b800000 */
[----:B------:R-:W1:Y:S02]  /*0100*/  LDC.64 R82, c[0x0][0x888] ;  /* 0x00022200ff527b82 */ /* 0x000e640000000a00 */
[----:B-1----:R1:W5:Y:S01]  /*0110*/  LDG.E R82, desc[UR46][R82.64] ;  /* 0x0000002e52527981 */ /* 0x002362000c1e1900 */
[----:B------:R-:W-:Y:S01]  /*0120*/  HFMA2 R151, -RZ, RZ, 0, 5.9604644775390625e-08 ;  /* 0x00000001ff977431 */ /* 0x000fe200000001ff */
[----:B------:R-:W-:Y:S05]  /*0130*/  BRA `(.L_x_0) ;  /* 0x00000000000c7947 */ /* 0x000fea0003800000 */
.L_x_1:
[----:B------:R-:W1:Y:S01]  /*0140*/  LDCU UR6, c[0x0][0x880] ;  /* 0x00011000ff0677ac */ /* 0x000e620008000800 */
[----:B------:R-:W-:Y:S01]  /*0150*/  HFMA2 R151, -RZ, RZ, 0, 5.9604644775390625e-08 ;  /* 0x00000001ff977431 */ /* 0x000fe200000001ff */
[----:B-1----:R-:W-:-:S07]  /*0160*/  MOV R82, UR6 ;  /* 0x0000000600527c02 */ /* 0x002fce0008000f00 */
.L_x_0:
[----:B------:R-:W2:Y:S02]  /*0170*/  LDCU.64 UR6, c[0x0][0x8b0] ;  /* 0x00011600ff0677ac */ /* 0x000ea40008000a00 */
[----:B--2---:R-:W-:-:S04]  /*0180*/  UISETP.NE.U32.AND UP0, UPT, UR6, URZ, UPT ;  /* 0x000000ff0600728c */ /* 0x004fc8000bf05070 */
[----:B------:R-:W-:-:S09]  /*0190*/  UISETP.NE.AND.EX UP0, UPT, UR7, URZ, UPT, UP0 ;  /* 0x000000ff0700728c */ /* 0x000fd2000bf05300 */
[----:B------:R-:W-:Y:S05]  /*01a0*/  BRA.U UP0, `(.L_x_2) ;  /* 0x0000000100247547 */ /* 0x000fea000b800000 */
[----:B------:R-:W2:Y:S02]  /*01b0*/  LDCU.64 UR6, c[0x0][0x8a8] ;  /* 0x00011500ff0677ac */ /* 0x000ea40008000a00 */
[----:B--2---:R-:W-:-:S04]  /*01c0*/  UISETP.NE.U32.AND UP0, UPT, UR6, URZ, UPT ;  /* 0x000000ff0600728c */ /* 0x004fc8000bf05070 */
[----:B------:R-:W-:-:S09]  /*01d0*/  UISETP.NE.AND.EX UP0, UPT, UR7, URZ, UPT, UP0 ;  /* 0x000000ff0700728c */ /* 0x000fd2000bf05300 */
[----:B------:R-:W-:Y:S05]  /*01e0*/  BRA.U !UP0, `(.L_x_3) ;  /* 0x00000001080c7547 */ /* 0x000fea000b800000 */
[----:B------:R-:W2:Y:S02]  /*01f0*/  LDC.64 R78, c[0x0][0x8a8] ;  /* 0x00022a00ff4e7b82 */ /* 0x000ea40000000a00 */
[----:B--2---:R2:W5:Y:S01]  /*0200*/  LDG.E R78, desc[UR46][R78.64] ;  /* 0x0000002e4e4e7981 */ /* 0x004562000c1e1900 */
[----:B------:R-:W-:Y:S05]  /*0210*/  BRA `(.L_x_2) ;  /* 0x0000000000087947 */ /* 0x000fea0003800000 */
.L_x_3:
[----:B------:R-:W2:Y:S02]  /*0220*/  LDCU UR6, c[0x0][0x8a0] ;  /* 0x00011400ff0677ac */ /* 0x000ea40008000800 */
[----:B--2---:R-:W-:Y:S02]  /*0230*/  MOV R78, UR6 ;  /* 0x00000006004e7c02 */ /* 0x004fe40008000f00 */
.L_x_2:
[----:B------:R-:W-:Y:S01]  /*0240*/  IMAD.U32 R0, RZ, RZ, UR8 ;  /* 0x00000008ff007e24 */ /* 0x000fe2000f8e00ff */
[----:B------:R-:W-:Y:S04]  /*0250*/  BSSY.RECONVERGENT B0, `(.L_x_4) ;  /* 0x000000c000007945 */ /* 0x000fe80003800200 */
[C---:B------:R-:W-:Y:S02]  /*0260*/  ISETP.NE.OR P1, PT, R0.reuse, 0x1, !P5 ;  /* 0x000000010000780c */ /* 0x040fe40006f25670 */
[----:B------:R-:W-:-:S11]  /*0270*/  ISETP.NE.OR P0, PT, R0, 0x3, !P5 ;  /* 0x000000030000780c */ /* 0x000fd60006f05670 */
[----:B------:R-:W-:Y:S05]  /*0280*/  @P1 BRA `(.L_x_5) ;  /* 0x0000000000201947 */ /* 0x000fea0003800000 */
[----:B------:R-:W3:Y:S02]  /*0290*/  LDCU.64 UR6, c[0x0][0x348] ;  /* 0x00006900ff0677ac */ /* 0x000ee40008000a00 */
[----:B---3--:R-:W-:Y:S02]  /*02a0*/  UIADD3 UR10, UP1, UPT, UR6, 0x80, URZ ;  /* 0x00000080060a7890 */ /* 0x008fe4000ff3e0ff */
[----:B------:R-:W-:Y:S02]  /*02b0*/  UIADD3 UR6, UP0, UPT, UR6, 0x180, URZ ;  /* 0x0000018006067890 */ /* 0x000fe4000ff1e0ff */
[----:B------:R-:W-:Y:S02]  /*02c0*/  UIADD3.X UR11, UPT, UPT, URZ, UR7, URZ, UP1, !UPT ;  /* 0x00000007ff0b7290 */ /* 0x000fe40008ffe4ff */
[----:B------:R-:W-:-:S07]  /*02d0*/  UIADD3.X UR7, UPT, UPT, URZ, UR7, URZ, UP0, !UPT ;  /* 0x00000007ff077290 */ /* 0x000fce00087fe4ff */
[----:B------:R3:W-:Y:S02]  /*02e0*/  UTMACCTL.PF [UR10] ;  /* 0x000000000a0079b9 */ /* 0x0007e40008040000 */
[----:B------:R3:W-:Y:S02]  /*02f0*/  UTMACCTL.PF [UR6] ;  /* 0x00000000060079b9 */ /* 0x0007e40008040000 */
[----:B---3--:R-:W-:Y:S01]  /*0300*/  NOP ;  /* 0x0000000000007918 */ /* 0x008fe20000000000 */
.L_x_5:
[----:B------:R-:W-:Y:S05]  /*0310*/  BSYNC.RECONVERGENT B0 ;  /* 0x0000000000007941 */ /* 0x000fea0003800200 */
.L_x_4:
[----:B------:R-:W-:Y:S04]  /*0320*/  BSSY.RECONVERGENT B0, `(.L_x_6) ;  /* 0x000000a000007945 */ /* 0x000fe80003800200 */
        /* <DEDUP_REMOVED lines=9> */
.L_x_7:
[----:B------:R-:W-:Y:S05]  /*03c0*/  BSYNC.RECONVERGENT B0 ;  /* 0x0000000000007941 */ /* 0x000fea0003800200 */
.L_x_6:
[----:B------:R-:W3:Y:S01]  /*03d0*/  LDCU.64 UR6, c[0x0][0x888] ;  /* 0x00011100ff0677ac */ /* 0x000ee20008000a00 */
[----:B------:R-:W-:Y:S02]  /*03e0*/  UISETP.EQ.U32.AND UP1, UPT, UR4, URZ, UPT ;  /* 0x000000ff0400728c */ /* 0x000fe4000bf22070 */
[----:B------:R-:W-:Y:S02]  /*03f0*/  UPLOP3.LUT UP2, UPT, UPT, UPT, UPT, 0x80, 0x8 ;  /* 0x000000000008789c */ /* 0x000fe40003f4f070 */
[----:B---3--:R-:W-:-:S04]  /*0400*/  UISETP.NE.U32.AND UP0, UPT, UR6, URZ, UPT ;  /* 0x000000ff0600728c */ /* 0x008fc8000bf05070 */
[----:B------:R-:W-:-:S04]  /*0410*/  UISETP.NE.AND.EX UP0, UPT, UR7, URZ, UPT, UP0 ;  /* 0x000000ff0700728c */ /* 0x000fc8000bf05300 */
[----:B------:R-:W-:-:S04]  /*0420*/  UISETP.EQ.OR.EX UP3, UPT, UR5, URZ, !UP0, UP1 ;  /* 0x000000ff0500728c */ /* 0x000fc8000c762710 */
[----:B------:R-:W-:-:S05]  /*0430*/  UP2UR UR50, UPR, URZ, 0x8 ;  /* 0x00000008ff327883 */ /* 0x000fca0008000000 */
[----:B------:R-:W-:Y:S07]  /*0440*/  BRA.U !UP3, `(.L_x_8) ;  /* 0x000000010b207547 */ /* 0x000fee000b800000 */
[----:B-----5:R-:W-:Y:S01]  /*0450*/  R2UR UR6, R82 ;  /* 0x00000000520672ca */ /* 0x020fe200000e0000 */
[----:B------:R-:W-:Y:S02]  /*0460*/  UISETP.NE.U32.AND UP2, UPT, UR4, URZ, UPT ;  /* 0x000000ff0400728c */ /* 0x000fe4000bf45070 */
[----:B------:R-:W-:Y:S02]  /*0470*/  USEL UR4, URZ, 0xffffffff, UP0 ;  /* 0xffffffffff047887 */ /* 0x000fe40008000000 */
[----:B------:R-:W-:-:S08]  /*0480*/  UISETP.NE.AND.EX UP2, UPT, UR5, URZ, UPT, UP2 ;  /* 0x000000ff0500728c */ /* 0x000fd0000bf45320 */
[----:B------:R-:W-:-:S04]  /*0490*/  UISETP.NE.AND UP1, UPT, UR6, URZ, UPT ;  /* 0x000000ff0600728c */ /* 0x000fc8000bf25270 */
[----:B------:R-:W-:-:S04]  /*04a0*/  @!UP2 USEL UR4, URZ, 0xffffffff, UP1 ;  /* 0xffffffffff04a887 */ /* 0x000fc80008800000 */
[----:B------:R-:W-:-:S04]  /*04b0*/  ULOP3.LUT UR4, UR4, 0x1, URZ, 0xc0, !UPT ;  /* 0x0000000104047892 */ /* 0x000fc8000f8ec0ff */
[----:B------:R-:W-:-:S11]  /*04c0*/  UISETP.NE.U32.AND UP2, UPT, UR4, 0x1, UPT ;  /* 0x000000010400788c */ /* 0x000fd6000bf45070 */
.L_x_8:
[----:B------:R-:W3:Y:S01]  /*04d0*/  SHFL.IDX PT, R2, R154, RZ, 0x1f ;  /* 0x00001fff9a027589 */ /* 0x000ee200000e0000 */
[----:B------:R-:W-:-:S04]  /*04e0*/  UISETP.NE.AND UP1, UPT, UR8, 0x2, UPT ;  /* 0x000000020800788c */ /* 0x000fc8000bf25270 */
[----:B------:R-:W-:Y:S01]  /*04f0*/  USEL UR6, URZ, 0x1, UP1 ;  /* 0x00000001ff067887 */ /* 0x000fe20008800000 */
[----:B---3--:R-:W-:-:S13]  /*0500*/  ISETP.NE.AND P0, PT, R2, RZ, PT ;  /* 0x000000ff0200720c */ /* 0x008fda0003f05270 */
[----:B------:R-:W-:Y:S05]  /*0510*/  @P0 BRA `(.L_x_9) ;  /* 0x0000000000940947 */ /* 0x000fea0003800000 */
[----:B------:R-:W-:Y:S01]  /*0520*/  ELECT P0, URZ, PT ;  /* 0x0000000000ff782f */ /* 0x000fe20003800000 */
[----:B------:R-:W-:-:S12]  /*0530*/  BSSY.RECONVERGENT B0, `(.L_x_9) ;  /* 0x0000023000007945 */ /* 0x000fd80003800200 */
[----:B------:R-:W-:Y:S05]  /*0540*/  @!P0 BRA `(.L_x_10) ;  /* 0x0000000000848947 */ /* 0x000fea0003800000 */
[----:B------:R-:W3:Y:S01]  /*0550*/  S2UR UR5, SR_CgaCtaId ;  /* 0x00000000000579c3 */ /* 0x000ee20000008800 */
[----:B------:R-:W-:Y:S01]  /*0560*/  UMOV UR7, 0x400 ;  /* 0x0000040000077882 */ /* 0x000fe20000000000 */
[----:B------:R-:W-:Y:S02]  /*0570*/  UMOV UR4, 0x1 ;  /* 0x0000000100047882 */ /* 0x000fe40000000000 */
[----:B------:R-:W-:-:S04]  /*0580*/  UIADD3 UR10, UPT, UPT, -UR4, 0x100000, URZ ;  /* 0x00100000040a7890 */ /* 0x000fc8000fffe1ff */
[----:B------:R-:W-:Y:S02]  /*0590*/  USHF.L.U32 UR11, UR10, 0xb, URZ ;  /* 0x0000000b0a0b7899 */ /* 0x000fe400080006ff */
[----:B------:R-:W-:Y:S02]  /*05a0*/  USHF.L.U32 UR10, UR10, 0x1, URZ ;  /* 0x000000010a0a7899 */ /* 0x000fe400080006ff */
[----:B---3--:R-:W-:Y:S01]  /*05b0*/  ULEA UR5, UR5, UR7, 0x18 ;  /* 0x0000000705057291 */ /* 0x008fe2000f8ec0ff */
[----:B------:R-:W3:Y:S11]  /*05c0*/  FENCE.VIEW.ASYNC.S ;  /* 0x00000000000073c6 */ /* 0x000ef60000000000 */
[----:B---3--:R3:W4:Y:S01]  /*05d0*/  SYNCS.EXCH.64 URZ, [UR5], UR10 ;  /* 0x0000000a05ff75b2 */ /* 0x0087220008000100 */
[----:B------:R3:W1:Y:S01]  /*05e0*/  SYNCS.EXCH.64 URZ, [UR5+0x60], UR10 ;  /* 0x0000600a05ff75b2 */ /* 0x0006620008000100 */
        /* <DEDUP_REMOVED lines=21> */
[----:B------:R3:W1:Y:S02]  /*0740*/  SYNCS.EXCH.64 URZ, [UR5+0xb8], UR10 ;  /* 0x0000b80a05ff75b2 */ /* 0x0006640008000100 */
[----:B---34-:R-:W-:Y:S01]  /*0750*/  NOP ;  /* 0x0000000000007918 */ /* 0x018fe20000000000 */
.L_x_10:
[----:B------:R-:W-:Y:S05]  /*0760*/  BSYNC.RECONVERGENT B0 ;  /* 0x0000000000007941 */ /* 0x000fea0003800200 */
.L_x_9:
[----:B------:R-:W3:Y:S01]  /*0770*/  SHFL.IDX PT, R2, R154, RZ, 0x1f ;  /* 0x00001fff9a027589 */ /* 0x000ee200000e0000 */
[----:B------:R-:W-:Y:S01]  /*0780*/  NOP ;  /* 0x0000000000007918 */ /* 0x000fe20000000000 */
[----:B---3--:R-:W-:-:S13]  /*0790*/  ISETP.NE.AND P0, PT, R2, 0x1, PT ;  /* 0x000000010200780c */ /* 0x008fda0003f05270 */
[----:B------:R-:W-:Y:S05]  /*07a0*/  @P0 BRA `(.L_x_11) ;  /* 0x0000000000480947 */ /* 0x000fea0003800000 */
[----:B------:R-:W3:Y:S01]  /*07b0*/  S2UR UR7, SR_CgaCtaId ;  /* 0x00000000000779c3 */ /* 0x000ee20000008800 */
[----:B------:R-:W-:Y:S01]  /*07c0*/  UMOV UR9, 0x400 ;  /* 0x0000040000097882 */ /* 0x000fe20000000000 */
[----:B------:R-:W-:Y:S01]  /*07d0*/  UMOV UR5, 0x20 ;  /* 0x0000002000057882 */ /* 0x000fe20000000000 */
[----:B------:R-:W-:Y:S01]  /*07e0*/  UMOV UR4, 0x80 ;  /* 0x0000008000047882 */ /* 0x000fe20000000000 */
[----:B------:R-:W-:-:S04]  /*07f0*/  UIADD3 UR10, UPT, UPT, -UR5, 0x100000, URZ ;  /* 0x00100000050a7890 */ /* 0x000fc8000fffe1ff */
[----:B------:R-:W-:Y:S02]  /*0800*/  USHF.L.U32 UR11, UR10, 0xb, URZ ;  /* 0x0000000b0a0b7899 */ /* 0x000fe400080006ff */
[----:B------:R-:W-:Y:S02]  /*0810*/  USHF.L.U32 UR10, UR10, 0x1, URZ ;  /* 0x000000010a0a7899 */ /* 0x000fe400080006ff */
[----:B------:R-:W-:-:S04]  /*0820*/  UIADD3 UR4, UPT, UPT, -UR4, 0x100000, URZ ;  /* 0x0010000004047890 */ /* 0x000fc8000fffe1ff */
[----:B------:R-:W-:Y:S02]  /*0830*/  USHF.L.U32 UR5, UR4, 0xb, URZ ;  /* 0x0000000b04057899 */ /* 0x000fe400080006ff */
[----:B------:R-:W-:Y:S01]  /*0840*/  USHF.L.U32 UR4, UR4, 0x1, URZ ;  /* 0x0000000104047899 */ /* 0x000fe200080006ff */
[----:B------:R-:W-:Y:S01]  /*0850*/  ELECT P0, URZ, PT ;  /* 0x0000000000ff782f */ /* 0x000fe20003800000 */
[----:B---3--:R-:W-:Y:S01]  /*0860*/  ULEA UR7, UR7, UR9, 0x18 ;  /* 0x0000000907077291 */ /* 0x008fe2000f8ec0ff */
[----:B------:R-:W3:Y:S11]  /*0870*/  FENCE.VIEW.ASYNC.S ;  /* 0x00000000000073c6 */ /* 0x000ef60000000000 */
[----:B---3--:R3:W4:Y:S01]  /*0880*/  SYNCS.EXCH.64 URZ, [UR7+0xc0], UR10 ;  /* 0x0000c00a07ff75b2 */ /* 0x0087220008000100 */
[----:B------:R3:W1:Y:S01]  /*0890*/  SYNCS.EXCH.64 URZ, [UR7+0xd0], UR4 ;  /* 0x0000d00407ff75b2 */ /* 0x0006620008000100 */
[----:B------:R3:W1:Y:S01]  /*08a0*/  SYNCS.EXCH.64 URZ, [UR7+0xc8], UR10 ;  /* 0x0000c80a07ff75b2 */ /* 0x0006620008000100 */
[----:B------:R3:W1:Y:S01]  /*08b0*/  SYNCS.EXCH.64 URZ, [UR7+0xd8], UR4 ;  /* 0x0000d80407ff75b2 */ /* 0x0006620008000100 */
[----:B------:R-:W-:Y:S01]  /*08c0*/  NOP ;  /* 0x0000000000007918 */ /* 0x000fe20000000000 */
.L_x_11:
[----:B------:R-:W2:Y:S01]  /*08d0*/  SHFL.IDX PT, R2, R154, RZ, 0x1f ;  /* 0x00001fff9a027589 */ /* 0x000ea200000e0000 */
[----:B------:R-:W-:Y:S01]  /*08e0*/  NOP ;  /* 0x0000000000007918 */ /* 0x000fe20000000000 */
[----:B--2---:R-:W-:-:S13]  /*08f0*/  ISETP.NE.AND P0, PT, R2, 0x3, PT ;  /* 0x000000030200780c */ /* 0x004fda0003f05270 */
[----:B------:R-:W-:Y:S05]  /*0900*/  @P0 BRA `(.L_x_12) ;  /* 0x0000000000300947 */ /* 0x000fea0003800000 */
[----:B---3--:R-:W2:Y:S01]  /*0910*/  S2UR UR5, SR_CgaCtaId ;  /* 0x00000000000579c3 */ /* 0x008ea20000008800 */
[----:B------:R-:W-:Y:S01]  /*0920*/  UMOV UR7, 0x400 ;  /* 0x0000040000077882 */ /* 0x000fe20000000000 */
[----:B------:R-:W-:Y:S01]  /*0930*/  UMOV UR4, 0x20 ;  /* 0x0000002000047882 */ /* 0x000fe20000000000 */
[----:B------:R-:W-:Y:S01]  /*0940*/  ELECT P0, URZ, PT ;  /* 0x0000000000ff782f */ /* 0x000fe20003800000 */
[----:B------:R-:W-:-:S04]  /*0950*/  UIADD3 UR10, UPT, UPT, -UR4, 0x100000, URZ ;  /* 0x00100000040a7890 */ /* 0x000fc8000fffe1ff */
[----:B------:R-:W-:Y:S02]  /*0960*/  USHF.L.U32 UR11, UR10, 0xb, URZ ;  /* 0x0000000b0a0b7899 */ /* 0x000fe400080006ff */
[----:B------:R-:W-:Y:S02]  /*0970*/  USHF.L.U32 UR10, UR10, 0x1, URZ ;  /* 0x000000010a0a7899 */ /* 0x000fe400080006ff */
[----:B--2---:R-:W-:Y:S01]  /*0980*/  ULEA UR5, UR5, UR7, 0x18 ;  /* 0x0000000705057291 */ /* 0x004fe2000f8ec0ff */
[----:B------:R-:W2:Y:S11]  /*0990*/  FENCE.VIEW.ASYNC.S ;  /* 0x00000000000073c6 */ /* 0x000eb60000000000 */
[----:B--2---:R2:W3:Y:S01]  /*09a0*/  SYNCS.EXCH.64 URZ, [UR5+0xe0], UR10 ;  /* 0x0000e00a05ff75b2 */ /* 0x0044e20008000100 */
[----:B------:R2:W1:Y:S01]  /*09b0*/  SYNCS.EXCH.64 URZ, [UR5+0xe8], UR10 ;  /* 0x0000e80a05ff75b2 */ /* 0x0004620008000100 */
[----:B------:R-:W-:Y:S01]  /*09c0*/  NOP ;  /* 0x0000000000007918 */ /* 0x000fe20000000000 */
.L_x_12:
[----:B------:R-:W4:Y:S01]  /*09d0*/  SHFL.IDX PT, R2, R154, RZ, 0x1f ;  /* 0x00001fff9a027589 */ /* 0x000f2200000e0000 */
[----:B------:R-:W-:Y:S01]  /*09e0*/  NOP ;  /* 0x0000000000007918 */ /* 0x000fe20000000000 */
[----:B----4-:R-:W-:-:S13]  /*09f0*/  ISETP.NE.AND P0, PT, R2, 0x4, PT ;  /* 0x000000040200780c */ /* 0x010fda0003f05270 */
[----:B------:R-:W-:Y:S05]  /*0a00*/  @P0 BRA `(.L_x_13) ;  /* 0x00000000004c0947 */ /* 0x000fea0003800000 */
[----:B--23--:R-:W2:Y:S01]  /*0a10*/  S2UR UR5, SR_CgaCtaId ;  /* 0x00000000000579c3 */ /* 0x00cea20000008800 */
[----:B------:R-:W-:Y:S01]  /*0a20*/  UMOV UR9, 0x100 ;  /* 0x0000010000097882 */ /* 0x000fe20000000000 */
[----:B------:R-:W-:Y:S01]  /*0a30*/  UMOV UR7, 0x400 ;  /* 0x0000040000077882 */ /* 0x000fe20000000000 */
[----:B------:R-:W-:Y:S01]  /*0a40*/  USEL UR9, UR9, 0xe0, UP2 ;  /* 0x000000e009097887 */ /* 0x000fe20009000000 */
[----:B------:R-:W-:Y:S01]  /*0a50*/  UMOV UR4, 0x1 ;  /* 0x0000000100047882 */ /* 0x000fe20000000000 */
[----:B------:R-:W-:Y:S01]  /*0a60*/  ELECT P0, URZ, PT ;  /* 0x0000000000ff782f */ /* 0x000fe20003800000 */
[----:B------:R-:W-:-:S04]  /*0a70*/  UIADD3 UR10, UPT, UPT, -UR4, 0x100000, URZ ;  /* 0x00100000040a7890 */ /* 0x000fc8000fffe1ff */
[----:B------:R-:W-:Y:S02]  /*0a80*/  USHF.L.U32 UR11, UR10, 0xb, URZ ;  /* 0x0000000b0a0b7899 */ /* 0x000fe400080006ff */
[----:B------:R-:W-:Y:S02]  /*0a90*/  USHF.L.U32 UR10, UR10, 0x1, URZ ;  /* 0x000000010a0a7899 */ /* 0x000fe400080006ff */
[----:B------:R-:W-:-:S04]  /*0aa0*/  UIADD3 UR12, UPT, UPT, -UR9, 0x100000, URZ ;  /* 0x00100000090c7890 */ /* 0x000fc8000fffe1ff */
[----:B------:R-:W-:Y:S02]  /*0ab0*/  USHF.L.U32 UR13, UR12, 0xb, URZ ;  /* 0x0000000b0c0d7899 */ /* 0x000fe400080006ff */
[----:B------:R-:W-:Y:S02]  /*0ac0*/  USHF.L.U32 UR12, UR12, 0x1, URZ ;  /* 0x000000010c0c7899 */ /* 0x000fe400080006ff */
[----:B--2---:R-:W-:Y:S01]  /*0ad0*/  ULEA UR5, UR5, UR7, 0x18 ;  /* 0x0000000705057291 */ /* 0x004fe2000f8ec0ff */
[----:B------:R-:W2:Y:S11]  /*0ae0*/  FENCE.VIEW.ASYNC.S ;  /* 0x00000000000073c6 */ /* 0x000eb60000000000 */
[----:B--2---:R4:W2:Y:S01]  /*0af0*/  SYNCS.EXCH.64 URZ, [UR5+0xf0], UR10 ;  /* 0x0000f00a05ff75b2 */ /* 0x0048a20008000100 */
[----:B------:R4:W3:Y:S01]  /*0b00*/  SYNCS.EXCH.64 URZ, [UR5+0x100], UR12 ;  /* 0x0001000c05ff75b2 */ /* 0x0008e20008000100 */
[----:B------:R4:W1:Y:S01]  /*0b10*/  SYNCS.EXCH.64 URZ, [UR5+0xf8], UR10 ;  /* 0x0000f80a05ff75b2 */ /* 0x0008620008000100 */
[----:B------:R4:W1:Y:S02]  /*0b20*/  SYNCS.EXCH.64 URZ, [UR5+0x108], UR12 ;  /* 0x0001080c05ff75b2 */ /* 0x0008640008000100 */
[----:B----4-:R-:W-:Y:S01]  /*0b30*/  NOP ;  /* 0x0000000000007918 */ /* 0x010fe20000000000 */
.L_x_13:
[----:B------:R-:W4:Y:S01]  /*0b40*/  SHFL.IDX PT, R2, R154, RZ, 0x1f ;  /* 0x00001fff9a027589 */ /* 0x000f2200000e0000 */
[----:B------:R-:W-:Y:S01]  /*0b50*/  NOP ;  /* 0x0000000000007918 */ /* 0x000fe20000000000 */
[----:B----4-:R-:W-:-:S13]  /*0b60*/  ISETP.NE.AND P0, PT, R2, 0x5, PT ;  /* 0x000000050200780c */ /* 0x010fda0003f05270 */
[----:B------:R-:W-:Y:S05]  /*0b70*/  @P0 BRA `(.L_x_14) ;  /* 0x0000000000580947 */ /* 0x000fea0003800000 */
[----:B---3--:R-:W3:Y:S01]  /*0b80*/  S2UR UR7, SR_CgaCtaId ;  /* 0x00000000000779c3 */ /* 0x008ee20000008800 */
[----:B------:R-:W-:Y:S01]  /*0b90*/  UMOV UR9, 0x400 ;  /* 0x0000040000097882 */ /* 0x000fe20000000000 */
[----:B--2---:R-:W-:Y:S01]  /*0ba0*/  UMOV UR5, 0x1 ;  /* 0x0000000100057882 */ /* 0x004fe20000000000 */
        /* <DEDUP_REMOVED lines=9> */
[----:B------:R-:W2:Y:S11]  /*0c40*/  FENCE.VIEW.ASYNC.S ;  /* 0x00000000000073c6 */ /* 0x000eb60000000000 */
[----:B--2---:R4:W2:Y:S01]  /*0c50*/  SYNCS.EXCH.64 URZ, [UR7+0x110], UR10 ;  /* 0x0001100a07ff75b2 */ /* 0x0048a20008000100 */
[----:B------:R4:W3:Y:S01]  /*0c60*/  SYNCS.EXCH.64 URZ, [UR7+0x130], UR4 ;  /* 0x0001300407ff75b2 */ /* 0x0008e20008000100 */
[----:B------:R4:W1:Y:S01]  /*0c70*/  SYNCS.EXCH.64 URZ, [UR7+0x118], UR10 ;  /* 0x0001180a07ff75b2 */ /* 0x0008620008000100 */
[----:B------:R4:W1:Y:S01]  /*0c80*/  SYNCS.EXCH.64 URZ, [UR7+0x138], UR4 ;  /* 0x0001380407ff75b2 */ /* 0x0008620008000100 */
[----:B------:R4:W1:Y:S01]  /*0c90*/  SYNCS.EXCH.64 URZ, [UR7+0x120], UR10 ;  /* 0x0001200a07ff75b2 */ /* 0x0008620008000100 */
[----:B------:R4:W1:Y:S01]  /*0ca0*/  SYNCS.EXCH.64 URZ, [UR7+0x140], UR4 ;  /* 0x0001400407ff75b2 */ /* 0x0008620008000100 */
[----:B------:R4:W1:Y:S01]  /*0cb0*/  SYNCS.EXCH.64 URZ, [UR7+0x128], UR10 ;  /* 0x0001280a07ff75b2 */ /* 0x0008620008000100 */
[----:B------:R4:W1:Y:S02]  /*0cc0*/  SYNCS.EXCH.64 URZ, [UR7+0x148], UR4 ;  /* 0x0001480407ff75b2 */ /* 0x0008640008000100 */
[----:B----4-:R-:W-:Y:S01]  /*0cd0*/  NOP ;  /* 0x0000000000007918 */ /* 0x010fe20000000000 */
.L_x_14:
[----:B------:R-:W4:Y:S01]  /*0ce0*/  SHFL.IDX PT, R2, R154, RZ, 0x1f ;  /* 0x00001fff9a027589 */ /* 0x000f2200000e0000 */
[----:B------:R-:W-:Y:S01]  /*0cf0*/  NOP ;  /* 0x0000000000007918 */ /* 0x000fe20000000000 */
[----:B----4-:R-:W-:-:S13]  /*0d00*/  ISETP.NE.AND P0, PT, R2, 0x3, PT ;  /* 0x000000030200780c */ /* 0x010fda0003f05270 */
[----:B------:R-:W-:Y:S05]  /*0d10*/  @P0 BRA `(.L_x_15) ;  /* 0x0000000000380947 */ /* 0x000fea0003800000 */
[----:B--23--:R-:W2:Y:S01]  /*0d20*/  S2UR UR5, SR_CgaCtaId ;  /* 0x00000000000579c3 */ /* 0x00cea20000008800 */
        /* <DEDUP_REMOVED lines=13> */
.L_x_15:
[----:B--23--:R-:W2:Y:S01]  /*0e00*/  S2UR UR5, SR_CTAID.X ;  /* 0x00000000000579c3 */ /* 0x00cea20000002500 */
[----:B------:R-:W-:-:S05]  /*0e10*/  CS2R.32 R152, SR_CgaSize ;  /* 0x0000000000987805 */ /* 0x000fca0000008a00 */
[----:B------:R-:W-:-:S05]  /*0e20*/  IMAD R152, R152, -0xa0, RZ ;  /* 0xffffff6098987824 */ /* 0x000fca00078e02ff */
[----:B------:R-:W-:-:S14]  /*0e30*/  R2UR UR9, R152 ;  /* 0x00000000980972ca */ /* 0x000fdc00000e0000 */
[----:B------:R-:W3:Y:S01]  /*0e40*/  LDCU UR9, c[0x0][UR9+0x2b0] ;  /* 0x00005600090977ac */ /* 0x000ee20008000800 */
[----:B------:R-:W-:Y:S01]  /*0e50*/  NOP ;  /* 0x0000000000007918 */ /* 0x000fe20000000000 */
[----:B------:R-:W-:-:S05]  /*0e60*/  CS2R.32 R152, SR_CgaSize ;  /* 0x0000000000987805 */ /* 0x000fca0000008a00 */
[----:B------:R-:W-:-:S05]  /*0e70*/  IMAD R152, R152, -0xa0, RZ ;  /* 0xffffff6098987824 */ /* 0x000fca00078e02ff */
[----:B------:R-:W-:-:S14]  /*0e80*/  R2UR UR7, R152 ;  /* 0x00000000980772ca */ /* 0x000fdc00000e0000 */
[----:B------:R-:W4:Y:S01]  /*0e90*/  LDCU UR7, c[0x0][UR7+0x2b4] ;  /* 0x00005680070777ac */ /* 0x000f220008000800 */
[----:B------:R-:W1:Y:S08]  /*0ea0*/  S2UR UR4, SR_CTAID.Y ;  /* 0x00000000000479c3 */ /* 0x000e700000002600 */
[----:B------:R-:W4:Y:S01]  /*0eb0*/  LDC R9, c[0x0][0xb24] ;  /* 0x0002c900ff097b82 */ /* 0x000f220000000800 */
[----:B--2---:R-:W-:-:S02]  /*0ec0*/  I2FP.F32.U32 R4, UR5 ;  /* 0x0000000500047c45 */ /* 0x004fc40008201000 */
[----:B------:R-:W-:-:S05]  /*0ed0*/  CS2R.32 R5, SR_CgaSize ;  /* 0x0000000000057805 */ /* 0x000fca0000008a00 */
[----:B------:R-:W-:-:S06]  /*0ee0*/  IMAD R5, R5, -0xa0, RZ ;  /* 0xffffff6005057824 */ /* 0x000fcc00078e02ff */
[----:B------:R-:W2:Y:S01]  /*0ef0*/  LDC R5, c[0x0][R5+0x2a0] ;  /* 0x0000a80005057b82 */ /* 0x000ea20000000800 */
[----:B------:R-:W-:Y:S01]  /*0f00*/  MOV R21, UR5 ;  /* 0x0000000500157c02 */ /* 0x000fe20008000f00 */
[----:B---3--:R-:W-:Y:S01]  /*0f10*/  FMUL R4, R4, UR9 ;  /* 0x0000000904047c20 */ /* 0x008fe20008400000 */
[----:B-1----:R-:W-:Y:S02]  /*0f20*/  I2FP.F32.U32 R2, UR4 ;  /* 0x0000000400027c45 */ /* 0x002fe40008201000 */
[----:B------:R-:W-:-:S05]  /*0f30*/  CS2R.32 R3, SR_CgaSize ;  /* 0x0000000000037805 */ /* 0x000fca0000008a00 */
[----:B------:R-:W-:-:S06]  /*0f40*/  IMAD R3, R3, -0xa0, RZ ;  /* 0xffffff6003037824 */ /* 0x000fcc00078e02ff */
[----:B------:R-:W1:Y:S01]  /*0f50*/  LDC R3, c[0x0][R3+0x2a4] ;  /* 0x0000a90003037b82 */ /* 0x000e620000000800 */
[----:B------:R-:W3:Y:S01]  /*0f60*/  F2I.U32.TRUNC.NTZ R152, R4 ;  /* 0x0000000400987305 */ /* 0x000ee2000020f000 */
[----:B------:R-:W-:Y:S01]  /*0f70*/  MOV R20, UR4 ;  /* 0x0000000400147c02 */ /* 0x000fe20008000f00 */
[----:B----4-:R-:W-:-:S05]  /*0f80*/  FMUL R2, R2, UR7 ;  /* 0x0000000702027c20 */ /* 0x010fca0008400000 */
[----:B------:R-:W-:Y:S01]  /*0f90*/  BAR.SYNC.DEFER_BLOCKING 0x0 ;  /* 0x0000000000007b1d */ /* 0x000fe20000010000 */
[----:B------:R-:W-:-:S05]  /*0fa0*/  ISETP.GE.AND P0, PT, R9, 0x1, PT ;  /* 0x000000010900780c */ /* 0x000fca0003f06270 */
[----:B------:R-:W4:Y:S02]  /*0fb0*/  F2I.U32.TRUNC.NTZ R150, R2 ;  /* 0x0000000200967305 */ /* 0x000f24000020f000 */
[----:B------:R-:W1:Y:S01]  /*0fc0*/  S2UR UR36, SR_CTAID.Z ;  /* 0x00000000002479c3 */ /* 0x000e620000002700 */
[----:B---3--:R-:W-:-:S05]  /*0fd0*/  IADD3 R152, PT, PT, -R152, RZ, RZ ;  /* 0x000000ff98987210 */ /* 0x008fca0007ffe1ff */
[----:B--2---:R-:W-:Y:S01]  /*0fe0*/  IMAD R152, R5, R152, UR5 ;  /* 0x0000000505987e24 */ /* 0x004fe2000f8e0298 */
[----:B----4-:R-:W-:-:S05]  /*0ff0*/  IADD3 R150, PT, PT, -R150, RZ, RZ ;  /* 0x000000ff96967210 */ /* 0x010fca0007ffe1ff */
[----:B-1----:R-:W-:Y:S01]  /*1000*/  IMAD R150, R3, R150, UR4 ;  /* 0x0000000403967e24 */ /* 0x002fe2000f8e0296 */
[----:B------:R-:W-:Y:S06]  /*1010*/  @!P0 BRA `(.L_x_16) ;  /* 0x0000000000b88947 */ /* 0x000fec0003800000 */
[----:B------:R-:W1:Y:S01]  /*1020*/  LDC.64 R4, c[0x0][0xb18] ;  /* 0x0002c600ff047b82 */ /* 0x000e620000000a00 */
[----:B------:R-:W-:-:S07]  /*1030*/  ISETP.NE.AND P0, PT, R9, 0x1, PT ;  /* 0x000000010900780c */ /* 0x000fce0003f05270 */
[----:B------:R-:W2:Y:S08]  /*1040*/  LDC R10, c[0x0][0xb0c] ;  /* 0x0002c300ff0a7b82 */ /* 0x000eb00000000800 */
[----:B------:R-:W3:Y:S08]  /*1050*/  LDC R11, c[0x0][0x370] ;  /* 0x0000dc00ff0b7b82 */ /* 0x000ef00000000800 */
[----:B------:R-:W4:Y:S01]  /*1060*/  LDC R12, c[0x0][0x374] ;  /* 0x0000dd00ff0c7b82 */ /* 0x000f220000000800 */
[----:B-1----:R-:W-:-:S07]  /*1070*/  ISETP.NE.AND P1, PT, R4, 0x1, PT ;  /* 0x000000010400780c */ /* 0x002fce0003f25270 */
[----:B------:R-:W3:Y:S01]  /*1080*/  LDC.64 R6, c[0x0][0xb10] ;  /* 0x0002c400ff067b82 */ /* 0x000ee20000000a00 */
[----:B--2---:R-:W-:-:S07]  /*1090*/  ISETP.NE.AND P2, PT, R10, 0x1, PT ;  /* 0x000000010a00780c */ /* 0x004fce0003f45270 */
[----:B------:R-:W1:Y:S08]  /*10a0*/  LDC R8, c[0x0][0xb20] ;  /* 0x0002c800ff087b82 */ /* 0x000e700000000800 */
[----:B------:R-:W2:Y:S01]  /*10b0*/  LDC.64 R2, c[0x0][0xb28] ;  /* 0x0002ca00ff027b82 */ /* 0x000ea20000000a00 */
[----:B----4-:R-:W-:-:S04]  /*10c0*/  IMAD.HI.U32 R13, R12, R5, RZ ;  /* 0x000000050c0d7227 */ /* 0x010fc800078e00ff */
[----:B------:R-:W-:-:S04]  /*10d0*/  IMAD.HI.U32 R5, R20, R5, RZ ;  /* 0x0000000514057227 */ /* 0x000fc800078e00ff */
[----:B---3--:R-:W-:-:S04]  /*10e0*/  IMAD.HI.U32 R14, R11, R6, RZ ;  /* 0x000000060b0e7227 */ /* 0x008fc800078e00ff */
[C---:B------:R-:W-:Y:S01]  /*10f0*/  IMAD.HI.U32 R16, R21.reuse, R6, RZ ;  /* 0x0000000615107227 */ /* 0x040fe200078e00ff */
[-C--:B------:R-:W-:Y:S02]  /*1100*/  @P2 SHF.R.U32.HI R11, RZ, R7.reuse, R14 ;  /* 0x00000007ff0b2219 */ /* 0x080fe4000001160e */
[-C--:B-1----:R-:W-:Y:S02]  /*1110*/  @P1 SHF.R.U32.HI R12, RZ, R8.reuse, R13 ;  /* 0x00000008ff0c1219 */ /* 0x082fe4000001160d */
[----:B------:R-:W-:Y:S02]  /*1120*/  SHF.R.U32.HI R5, RZ, R8, R5 ;  /* 0x00000008ff057219 */ /* 0x000fe40000011605 */
[----:B------:R-:W-:Y:S02]  /*1130*/  SHF.R.U32.HI R16, RZ, R7, R16 ;  /* 0x00000007ff107219 */ /* 0x000fe40000011610 */
[----:B------:R-:W-:Y:S01]  /*1140*/  SEL R5, R20, R5, !P1 ;  /* 0x0000000514057207 */ /* 0x000fe20004800000 */
[----:B--2---:R-:W-:Y:S01]  /*1150*/  IMAD.HI.U32 R14, R12, R2, RZ ;  /* 0x000000020c0e7227 */ /* 0x004fe200078e00ff */
[----:B------:R-:W-:-:S02]  /*1160*/  SEL R7, R21, R16, !P2 ;  /* 0x0000001015077207 */ /* 0x000fc40005000000 */
[----:B------:R-:W-:Y:S01]  /*1170*/  IADD3 R13, PT, PT, -R5, RZ, RZ ;  /* 0x000000ff050d7210 */ /* 0x000fe20007ffe1ff */
[----:B------:R-:W-:Y:S01]  /*1180*/  IMAD.HI.U32 R6, R11, R2, RZ ;  /* 0x000000020b067227 */ /* 0x000fe200078e00ff */
[----:B------:R-:W-:-:S03]  /*1190*/  @P0 SHF.R.U32.HI R12, RZ, R3, R14 ;  /* 0x00000003ff0c0219 */ /* 0x000fc6000001160e */
[----:B------:R-:W-:Y:S01]  /*11a0*/  IMAD R13, R4, R13, R20 ;  /* 0x0000000d040d7224 */ /* 0x000fe200078e0214 */
[----:B------:R-:W-:Y:S01]  /*11b0*/  @P0 SHF.R.U32.HI R11, RZ, R3, R6 ;  /* 0x00000003ff0b0219 */ /* 0x000fe20000011606 */
[----:B------:R-:W-:-:S04]  /*11c0*/  IMAD R12, R12, R9, RZ ;  /* 0x000000090c0c7224 */ /* 0x000fc800078e02ff */
[----:B------:R-:W-:Y:S01]  /*11d0*/  IMAD R6, R11, R9, RZ ;  /* 0x000000090b067224 */ /* 0x000fe200078e02ff */
[----:B------:R-:W-:-:S04]  /*11e0*/  ISETP.GE.AND P1, PT, R5, R12, PT ;  /* 0x0000000c0500720c */ /* 0x000fc80003f26270 */
[----:B------:R-:W-:Y:S01]  /*11f0*/  ISETP.GE.OR P1, PT, R7, R6, P1 ;  /* 0x000000060700720c */ /* 0x000fe20000f26670 */
[----:B------:R-:W-:-:S05]  /*1200*/  IMAD.HI.U32 R6, R5, R2, RZ ;  /* 0x0000000205067227 */ /* 0x000fca00078e00ff */
[----:B------:R-:W-:-:S04]  /*1210*/  SHF.R.U32.HI R6, RZ, R3, R6 ;  /* 0x00000003ff067219 */ /* 0x000fc80000011606 */
[----:B------:R-:W-:-:S03]  /*1220*/  SEL R6, R5, R6, !P0 ;  /* 0x0000000605067207 */ /* 0x000fc60004000000 */
[----:B------:R-:W-:Y:S01]  /*1230*/  @!P1 IMAD.HI.U32 R8, R7, R2, RZ ;  /* 0x0000000207089227 */ /* 0x000fe200078e00ff */
[----:B------:R-:W-:-:S04]  /*1240*/  IADD3 R2, PT, PT, -R6, RZ, RZ ;  /* 0x000000ff06027210 */ /* 0x000fc80007ffe1ff */
[----:B------:R-:W-:Y:S01]  /*1250*/  @!P1 SHF.R.U32.HI R8, RZ, R3, R8 ;  /* 0x00000003ff089219 */ /* 0x000fe20000011608 */
[----:B------:R-:W-:-:S03]  /*1260*/  IMAD R2, R9, R2, R5 ;  /* 0x0000000209027224 */ /* 0x000fc600078e0205 */
[----:B------:R-:W-:-:S05]  /*1270*/  @!P1 SEL R3, R7, R8, !P0 ;  /* 0x0000000807039207 */ /* 0x000fca0004000000 */
[--C-:B------:R-:W-:Y:S02]  /*1280*/  @!P1 IMAD.IADD R6, R6, 0x1, -R3.reuse ;  /* 0x0000000106069824 */ /* 0x100fe400078e0a03 */
[----:B------:R-:W-:Y:S01]  /*1290*/  @!P1 IMAD R3, R2, R11, R3 ;  /* 0x0000000b02039224 */ /* 0x000fe200078e0203 */
[----:B------:R-:W-:Y:S01]  /*12a0*/  IADD3 R2, PT, PT, -R7, RZ, RZ ;  /* 0x000000ff07027210 */ /* 0x000fe20007ffe1ff */
[----:B------:R-:W-:Y:S02]  /*12b0*/  @!P1 IMAD R5, R6, R9, R7 ;  /* 0x0000000906059224 */ /* 0x000fe400078e0207 */
[----:B------:R-:W-:Y:S02]  /*12c0*/  @!P1 IMAD.MOV.U32 R7, RZ, RZ, R3 ;  /* 0x000000ffff079224 */ /* 0x000fe400078e0003 */
[----:B------:R-:W-:Y:S02]  /*12d0*/  IMAD R2, R10, R2, R21 ;  /* 0x000000020a027224 */ /* 0x000fe400078e0215 */
[----:B------:R-:W-:-:S02]  /*12e0*/  IMAD R20, R5, R4, R13 ;  /* 0x0000000405147224 */ /* 0x000fc400078e020d */
[----:B------:R-:W-:Y:S02]  /*12f0*/  IMAD R21, R7, R10, R2 ;  /* 0x0000000a07157224 */ /* 0x000fe400078e0202 */
.L_x_16:
[----:B------:R-:W1:Y:S01]  /*1300*/  LDCU UR4, c[0x0][0xb30] ;  /* 0x00016600ff0477ac */ /* 0x000e620008000800 */
[----:B------:R-:W2:Y:S08]  /*1310*/  S2UR UR37, SR_CgaCtaId ;  /* 0x00000000002579c3 */ /* 0x000eb00000008800 */
[----:B------:R-:W3:Y:S01]  /*1320*/  LDC R72, c[0x0][0xb24] ;  /* 0x0002c900ff487b82 */ /* 0x000ee20000000800 */
[----:B-1----:R-:W-:-:S09]  /*1330*/  UISETP.NE.AND UP1, UPT, UR4, 0x1, UPT ;  /* 0x000000010400788c */ /* 0x002fd2000bf25270 */
[----:B--2---:R-:W-:Y:S05]  /*1340*/  BRA.U UP1, `(.L_x_17) ;  /* 0x0000000101407547 */ /* 0x004fea000b800000 */
[----:B------:R-:W1:Y:S08]  /*1350*/  LDC.64 R4, c[0x0][0xb10] ;  /* 0x0002c400ff047b82 */ /* 0x000e700000000a00 */
[----:B------:R-:W2:Y:S08]  /*1360*/  LDC.64 R2, c[0x0][0xb18] ;  /* 0x0002c600ff027b82 */ /* 0x000eb00000000a00 */
[----:B------:R-:W4:Y:S08]  /*1370*/  LDC R6, c[0x0][0xb20] ;  /* 0x0002c800ff067b82 */ /* 0x000f300000000800 */
[----:B------:R-:W3:Y:S01]  /*1380*/  LDC R8, c[0x0][0xb0c] ;  /* 0x0002c300ff087b82 */ /* 0x000ee20000000800 */
[----:B-1----:R-:W-:-:S05]  /*1390*/  IMAD.HI.U32 R4, R21, R4, RZ ;  /* 0x0000000415047227 */ /* 0x002fca00078e00ff */
[----:B------:R-:W-:Y:S01]  /*13a0*/  SHF.R.U32.HI R4, RZ, R5, R4 ;  /* 0x00000005ff047219 */ /* 0x000fe20000011604 */
[----:B--2---:R-:W-:Y:S01]  /*13b0*/  IMAD.HI.U32 R3, R20, R3, RZ ;  /* 0x0000000314037227 */ /* 0x004fe200078e00ff */
[----:B------:R-:W-:-:S04]  /*13c0*/  ISETP.NE.AND P0, PT, R2, 0x1, PT ;  /* 0x000000010200780c */ /* 0x000fc80003f05270 */
[----:B----4-:R-:W-:-:S04]  /*13d0*/  SHF.R.U32.HI R3, RZ, R6, R3 ;  /* 0x00000006ff037219 */ /* 0x010fc80000011603 */
[----:B------:R-:W-:Y:S02]  /*13e0*/  SEL R3, R20, R3, !P0 ;  /* 0x0000000314037207 */ /* 0x000fe40004000000 */
[----:B---3--:R-:W-:-:S04]  /*13f0*/  ISETP.NE.AND P1, PT, R8, 0x1, PT ;  /* 0x000000010800780c */ /* 0x008fc80003f25270 */
[----:B------:R-:W-:-:S05]  /*1400*/  SEL R4, R21, R4, !P1 ;  /* 0x0000000415047207 */ /* 0x000fca0004800000 */
[----:B------:R-:W-:Y:S02]  /*1410*/  IMAD.IADD R5, R3, 0x1, -R4 ;  /* 0x0000000103057824 */ /* 0x000fe400078e0a04 */
[----:B------:R-:W-:Y:S02]  /*1420*/  IMAD.IADD R3, R4, 0x1, -R3 ;  /* 0x0000000104037824 */ /* 0x000fe400078e0a03 */
[----:B------:R-:W-:Y:S02]  /*1430*/  IMAD R21, R5, R8, R21 ;  /* 0x0000000805157224 */ /* 0x000fe400078e0215 */
[----:B------:R-:W-:-:S07]  /*1440*/  IMAD R20, R3, R2, R20 ;  /* 0x0000000203147224 */ /* 0x000fce00078e0214 */
.L_x_17:
[----:B------:R-:W-:Y:S01]  /*1450*/  BAR.SYNC.DEFER_BLOCKING 0x0 ;  /* 0x0000000000007b1d */ /* 0x000fe20000010000 */
[----:B------:R-:W-:Y:S01]  /*1460*/  UISETP.NE.AND UP1, UPT, UR8, 0x2, UPT ;  /* 0x000000020800788c */ /* 0x000fe2000bf25270 */
[----:B------:R-:W-:Y:S02]  /*1470*/  ISETP.NE.OR P5, PT, R0, 0x2, !P5 ;  /* 0x000000020000780c */ /* 0x000fe40006fa5670 */
[----:B------:R-:W-:-:S06]  /*1480*/  LOP3.LUT R2, R167, 0x1f, RZ, 0xc0, !PT ;  /* 0x0000001fa7027812 */ /* 0x000fcc00078ec0ff */
[----:B------:R-:W-:Y:S05]  /*1490*/  BRA.U UP1, `(.L_x_18) ;  /* 0x0000001501787547 */ /* 0x000fea000b800000 */
[----:B------:R-:W1:Y:S01]  /*14a0*/  LDCU UR13, c[0x0][0x38c] ;  /* 0x00007180ff0d77ac */ /* 0x000e620008000800 */
[----:B------:R-:W2:Y:S01]  /*14b0*/  LDC R9, c[0x0][0x370] ;  /* 0x0000dc00ff097b82 */ /* 0x000ea20000000800 */
[----:B------:R-:W-:Y:S01]  /*14c0*/  PLOP3.LUT P1, PT, PT, PT, UP2, 0x80, 0x8 ;  /* 0x000000000008781c */ /* 0x000fe20003f2f028 */
[----:B------:R-:W-:Y:S01]  /*14d0*/  HFMA2 R12, -RZ, RZ, 0, 0 ;  /* 0x00000000ff0c7431 */ /* 0x000fe200000001ff */
[----:B------:R-:W-:Y:S01]  /*14e0*/  ISETP.EQ.OR P4, PT, R2, RZ, P5 ;  /* 0x000000ff0200720c */ /* 0x000fe20002f82670 */
[----:B------:R-:W-:Y:S01]  /*14f0*/  IMAD.MOV.U32 R15, RZ, RZ, 0x1 ;  /* 0x00000001ff0f7424 */ /* 0x000fe200078e00ff */
[----:B------:R-:W-:Y:S01]  /*1500*/  PLOP3.LUT P1, PT, P1, PT, PT, 0x8, 0x80 ;  /* 0x000000000080781c */ /* 0x000fe20000f2e170 */
[----:B------:R-:W-:Y:S01]  /*1510*/  IMAD.MOV.U32 R14, RZ, RZ, RZ ;  /* 0x000000ffff0e7224 */ /* 0x000fe200078e00ff */
[----:B------:R-:W-:Y:S01]  /*1520*/  MOV R8, 0x1 ;  /* 0x0000000100087802 */ /* 0x000fe20000000f00 */
[----:B------:R-:W4:Y:S01]  /*1530*/  LDC R0, c[0x0][0x374] ;  /* 0x0000dd00ff007b82 */ /* 0x000f220000000800 */
[----:B------:R-:W-:Y:S01]  /*1540*/  IMAD.MOV.U32 R10, RZ, RZ, RZ ;  /* 0x000000ffff0a7224 */ /* 0x000fe200078e00ff */
[----:B------:R-:W2:Y:S01]  /*1550*/  LDCU.64 UR22, c[0x0][0x348] ;  /* 0x00006900ff1677ac */ /* 0x000ea20008000a00 */
[----:B------:R-:W-:Y:S01]  /*1560*/  UMOV UR6, URZ ;  /* 0x000000ff00067c82 */ /* 0x000fe20008000000 */
[----:B-1----:R-:W-:-:S04]  /*1570*/  UIADD3 UR5, UPT, UPT, UR13, 0x3f, URZ ;  /* 0x0000003f0d057890 */ /* 0x002fc8000fffe0ff */
[----:B------:R-:W-:-:S04]  /*1580*/  USHF.R.S32.HI UR4, URZ, 0x1f, UR5 ;  /* 0x0000001fff047899 */ /* 0x000fc80008011405 */
[----:B------:R-:W-:-:S04]  /*1590*/  ULEA.HI UR4, UR4, UR5, URZ, 0x6 ;  /* 0x0000000504047291 */ /* 0x000fc8000f8f30ff */
[----:B------:R-:W-:Y:S02]  /*15a0*/  USHF.R.S32.HI UR15, URZ, 0x6, UR4 ;  /* 0x00000006ff0f7899 */ /* 0x000fe40008011404 */
[----:B------:R-:W-:Y:S02]  /*15b0*/  UIADD3 UR4, UPT, UPT, UR13, -0x1, URZ ;  /* 0xffffffff0d047890 */ /* 0x000fe4000fffe0ff */
[----:B------:R-:W-:Y:S02]  /*15c0*/  UISETP.LT.U32.AND UP0, UPT, UR15, 0xc, UPT ;  /* 0x0000000c0f00788c */ /* 0x000fe4000bf01070 */
[----:B------:R-:W-:Y:S02]  /*15d0*/  UISETP.GE.U32.AND UP1, UPT, UR4, -0x7f, UPT ;  /* 0xffffff810400788c */ /* 0x000fe4000bf26070 */
[----:B------:R-:W-:Y:S02]  /*15e0*/  USEL UR14, UR15, 0xc, UP0 ;  /* 0x0000000c0f0e7887 */ /* 0x000fe40008000000 */
[----:B------:R-:W-:-:S02]  /*15f0*/  UIADD3 UR13, UPT, UPT, UR13, 0x7e, URZ ;  /* 0x0000007e0d0d7890 */ /* 0x000fc4000fffe0ff */
[----:B------:R-:W-:Y:S02]  /*1600*/  UIADD3 UR5, UPT, UPT, UR14, -0x1, URZ ;  /* 0xffffffff0e057890 */ /* 0x000fe4000fffe0ff */
[----:B------:R-:W-:-:S03]  /*1610*/  UIADD3 UR7, UPT, UPT, UR15, -UR14, URZ ;  /* 0x8000000e0f077290 */ /* 0x000fc6000fffe0ff */
[----:B------:R-:W-:-:S04]  /*1620*/  @UP1 UIADD3 UR5, UPT, UPT, UR14, URZ, URZ ;  /* 0x000000ff0e051290 */ /* 0x000fc8000fffe0ff */
[----:B--2---:R-:W-:-:S12]  /*1630*/  UIADD3 UR5, UPT, UPT, UR5, 0x1, URZ ;  /* 0x0000000105057890 */ /* 0x004fd8000fffe0ff */
.L_x_36:
[----:B------:R-:W-:Y:S01]  /*1640*/  UISETP.NE.AND UP0, UPT, UR37, URZ, UPT ;  /* 0x000000ff2500728c */ /* 0x000fe2000bf05270 */
[----:B------:R-:W1:Y:S08]  /*1650*/  S2UR UR37, SR_CgaCtaId ;  /* 0x00000000002579c3 */ /* 0x000e700000008800 */
[----:B------:R-:W-:Y:S05]  /*1660*/  BRA.U UP0, `(.L_x_19) ;  /* 0x0000000100347547 */ /* 0x000fea000b800000 */
[----:B------:R-:W2:Y:S01]  /*1670*/  S2R R2, SR_CgaCtaId ;  /* 0x0000000000027919 */ /* 0x000ea20000008800 */
[----:B------:R-:W-:-:S04]  /*1680*/  MOV R3, 0x400 ;  /* 0x0000040000037802 */ /* 0x000fc80000000f00 */
[----:B--2---:R-:W-:Y:S02]  /*1690*/  LEA R3, R2, R3, 0x18 ;  /* 0x0000000302037211 */ /* 0x004fe400078ec0ff */
[----:B------:R-:W-:-:S03]  /*16a0*/  SHF.L.U32 R2, R8, 0x1f, RZ ;  /* 0x0000001f08027819 */ /* 0x000fc600000006ff */
[----:B------:R-:W-:-:S04]  /*16b0*/  IMAD R3, R10, 0x8, R3 ;  /* 0x000000080a037824 */ /* 0x000fc800078e0203 */
[----:B------:R-:W2:Y:S02]  /*16c0*/  SYNCS.PHASECHK.TRANS64.TRYWAIT P0, [R3+URZ+0x160], R2 ;  /* 0x00016002030075a7 */ /* 0x000ea400080011ff */
[----:B--2---:R-:W-:Y:S05]  /*16d0*/  @!P0 BRA `(.L_x_20) ;  /* 0x0000007000388947 */ /* 0x004fea0003800000 */
.L_x_114:
[----:B------:R-:W-:Y:S01]  /*16e0*/  VIADD R10, R10, 0x1 ;  /* 0x000000010a0a7836 */ /* 0x000fe20000000000 */
[----:B------:R2:W-:Y:S04]  /*16f0*/  SYNCS.ARRIVE.TRANS64.A1T0 RZ, [R3+URZ+0x150], RZ ;  /* 0x000150ff03ff79a7 */ /* 0x0005e800081000ff */
[----:B------:R-:W-:-:S04]  /*1700*/  ISETP.NE.AND P0, PT, R10, 0x2, PT ;  /* 0x000000020a00780c */ /* 0x000fc80003f05270 */
[----:B------:R-:W-:Y:S02]  /*1710*/  SEL R10, R10, RZ, P0 ;  /* 0x000000ff0a0a7207 */ /* 0x000fe40000000000 */
[----:B--2---:R-:W-:-:S04]  /*1720*/  SEL R3, RZ, 0x1, P0 ;  /* 0x00000001ff037807 */ /* 0x004fc80000000000 */
[----:B------:R-:W-:-:S07]  /*1730*/  LOP3.LUT R8, R8, R3, RZ, 0x3c, !PT ;  /* 0x0000000308087212 */ /* 0x000fce00078e3cff */
.L_x_19:
[----:B------:R-:W-:Y:S01]  /*1740*/  UMOV UR4, 0x400 ;  /* 0x0000040000047882 */ /* 0x000fe20000000000 */
[----:B------:R-:W-:Y:S01]  /*1750*/  SHF.L.U32 R2, R15, 0x1f, RZ ;  /* 0x0000001f0f027819 */ /* 0x000fe200000006ff */
[----:B-1----:R-:W-:Y:S01]  /*1760*/  ULEA UR4, UR37, UR4, 0x18 ;  /* 0x0000000425047291 */ /* 0x002fe2000f8ec0ff */
[----:B------:R-:W-:Y:S01]  /*1770*/  R2UR UR35, R21 ;  /* 0x00000000152372ca */ /* 0x000fe200000e0000 */
[----:B------:R-:W-:Y:S01]  /*1780*/  UISETP.GE.U32.AND UP0, UPT, UR13, 0x7f, UPT ;  /* 0x0000007f0d00788c */ /* 0x000fe2000bf06070 */
[----:B------:R-:W-:Y:S01]  /*1790*/  R2UR UR11, R20 ;  /* 0x00000000140b72ca */ /* 0x000fe200000e0000 */
[----:B------:R-:W-:Y:S01]  /*17a0*/  ULEA UR8, UR6, UR4, 0x3 ;  /* 0x0000000406087291 */ /* 0x000fe2000f8e18ff */
[----:B------:R-:W-:-:S08]  /*17b0*/  UMOV UR24, URZ ;  /* 0x000000ff00187c82 */ /* 0x000fd00008000000 */
[----:B------:R1:W2:Y:S01]  /*17c0*/  SYNCS.PHASECHK.TRANS64.TRYWAIT P0, [UR8+0x60], R2 ;  /* 0x00006002ff0075a7 */ /* 0x0002a20008001108 */
[----:B------:R-:W-:Y:S02]  /*17d0*/  USHF.L.U32 UR35, UR35, 0x7, URZ ;  /* 0x0000000723237899 */ /* 0x000fe400080006ff */
[----:B------:R-:W-:Y:S01]  /*17e0*/  USHF.L.U32 UR11, UR11, 0x7, URZ ;  /* 0x000000070b0b7899 */ /* 0x000fe200080006ff */
[----:B------:R-:W-:Y:S11]  /*17f0*/  BRA.U !UP0, `(.L_x_21) ;  /* 0x0000000108a47547 */ /* 0x000ff6000b800000 */
[----:B------:R-:W-:Y:S01]  /*1800*/  UMOV UR16, URZ ;  /* 0x000000ff00107c82 */ /* 0x000fe20008000000 */
[----:B------:R-:W-:-:S05]  /*1810*/  UMOV UR17, UR6 ;  /* 0x0000000600117c82 */ /* 0x000fca0008000000 */
.L_x_26:
[----:B-1----:R-:W-:Y:S01]  /*1820*/  ULEA UR33, UR17, UR4, 0x3 ;  /* 0x0000000411217291 */ /* 0x002fe2000f8e18ff */
[----:B--2---:R-:W-:Y:S01]  /*1830*/  @!P5 MOV R3, 0x4000 ;  /* 0x000040000003d802 */ /* 0x004fe20000000f00 */
[----:B--2---:R-:W-:Y:S10]  /*1840*/  @P0 BRA `(.L_x_22) ;  /* 0x00000000000c0947 */ /* 0x004ff40003800000 */
[----:B------:R-:W-:-:S04]  /*1850*/  SHF.L.U32 R5, R15, 0x1f, RZ ;  /* 0x0000001f0f057819 */ /* 0x000fc800000006ff */
[----:B------:R-:W2:Y:S02]  /*1860*/  SYNCS.PHASECHK.TRANS64.TRYWAIT P0, [UR33+0x60], R5 ;  /* 0x00006005ff0075a7 */ /* 0x000ea40008001121 */
[----:B--2---:R-:W-:Y:S05]  /*1870*/  @!P0 BRA `(.L_x_23) ;  /* 0x0000006c00e48947 */ /* 0x004fea0003800000 */
.L_x_22:
[----:B------:R2:W-:Y:S01]  /*1880*/  @!P5 SYNCS.ARRIVE.TRANS64 RZ, [UR33], R3 ;  /* 0x00000003ffffd9a7 */ /* 0x0005e20008000021 */
[----:B------:R-:W-:Y:S04]  /*1890*/  BSSY.RECONVERGENT B0, `(.L_x_24) ;  /* 0x0000003000007945 */ /* 0x000fe80003800200 */
[----:B------:R-:W-:Y:S05]  /*18a0*/  @P4 BRA `(.L_x_25) ;  /* 0x0000000000044947 */ /* 0x000fea0003800000 */
[----:B------:R-:W-:Y:S05]  /*18b0*/  BPT.TRAP 0x1 ;  /* 0x000000040000795c */ /* 0x000fea0000300000 */
.L_x_25:
[----:B------:R-:W-:Y:S05]  /*18c0*/  BSYNC.RECONVERGENT B0 ;  /* 0x0000000000007941 */ /* 0x000fea0003800200 */
.L_x_24:
[----:B------:R-:W-:Y:S02]  /*18d0*/  UIADD3 UR6, UPT, UPT, UR17, 0x1, URZ ;  /* 0x0000000111067890 */ /* 0x000fe4000fffe0ff */
[----:B------:R-:W-:Y:S02]  /*18e0*/  UIADD3 UR26, UP1, UPT, UR22, 0x80, URZ ;  /* 0x00000080161a7890 */ /* 0x000fe4000ff3e0ff */
[----:B------:R-:W-:Y:S02]  /*18f0*/  UISETP.NE.AND UP0, UPT, UR6, 0xc, UPT ;  /* 0x0000000c0600788c */ /* 0x000fe4000bf05270 */
[----:B------:R-:W-:Y:S02]  /*1900*/  USHF.L.U32 UR34, UR16, 0x6, URZ ;  /* 0x0000000610227899 */ /* 0x000fe400080006ff */
[----:B------:R-:W-:Y:S02]  /*1910*/  USEL UR9, URZ, 0x1, UP0 ;  /* 0x00000001ff097887 */ /* 0x000fe40008000000 */
[----:B------:R-:W-:-:S02]  /*1920*/  USEL UR6, UR6, URZ, UP0 ;  /* 0x000000ff06067287 */ /* 0x000fc40008000000 */
[----:B------:R-:W-:Y:S02]  /*1930*/  UIADD3 UR20, UP0, UPT, UR22, 0x180, URZ ;  /* 0x0000018016147890 */ /* 0x000fe4000ff1e0ff */
[----:B------:R-:W-:Y:S01]  /*1940*/  ULEA UR8, UR6, UR4, 0x3 ;  /* 0x0000000406087291 */ /* 0x000fe2000f8e18ff */
[----:B------:R-:W-:Y:S01]  /*1950*/  LOP3.LUT R15, R15, UR9, RZ, 0x3c, !PT ;  /* 0x000000090f0f7c12 */ /* 0x000fe2000f8e3cff */
[----:B------:R-:W-:Y:S02]  /*1960*/  UIADD3.X UR27, UPT, UPT, URZ, UR23, URZ, UP1, !UPT ;  /* 0x00000017ff1b7290 */ /* 0x000fe40008ffe4ff */
[----:B------:R-:W-:Y:S01]  /*1970*/  UIADD3.X UR21, UPT, UPT, URZ, UR23, URZ, UP0, !UPT ;  /* 0x00000017ff157290 */ /* 0x000fe200087fe4ff */
[----:B-1----:R-:W-:Y:S01]  /*1980*/  SHF.L.U32 R2, R15, 0x1f, RZ ;  /* 0x0000001f0f027819 */ /* 0x002fe200000006ff */
[----:B------:R-:W-:Y:S01]  /*1990*/  UMOV UR18, 0x0 ;  /* 0x0000000000127882 */ /* 0x000fe20000000000 */
[----:B------:R-:W-:Y:S01]  /*19a0*/  UMOV UR19, 0x10000000 ;  /* 0x1000000000137882 */ /* 0x000fe20000000000 */
[----:B------:R-:W-:Y:S01]  /*19b0*/  UMOV UR12, UR36 ;  /* 0x00000024000c7c82 */ /* 0x000fe20008000000 */
[----:B------:R1:W1:Y:S01]  /*19c0*/  SYNCS.PHASECHK.TRANS64.TRYWAIT P0, [UR8+0x60], R2 ;  /* 0x00006002ff0075a7 */ /* 0x0002620008001108 */
[----:B------:R-:W-:Y:S01]  /*19d0*/  ULEA UR8, UR17, UR4, 0xd ;  /* 0x0000000411087291 */ /* 0x000fe2000f8e68ff */
[----:B------:R-:W-:Y:S01]  /*19e0*/  UMOV UR9, UR33 ;  /* 0x0000002100097c82 */ /* 0x000fe20008000000 */
[----:B------:R-:W-:-:S02]  /*19f0*/  UMOV UR10, UR34 ;  /* 0x00000022000a7c82 */ /* 0x000fc40008000000 */
[----:B------:R-:W-:Y:S02]  /*1a00*/  UIADD3 UR32, UPT, UPT, UR8, 0x8400, URZ ;  /* 0x0000840008207890 */ /* 0x000fe4000fffe0ff */
[----:B------:R-:W-:Y:S02]  /*1a10*/  UIADD3 UR8, UPT, UPT, UR8, 0x20400, URZ ;  /* 0x0002040008087890 */ /* 0x000fe4000fffe0ff */
[----:B------:R-:W-:Y:S01]  /*1a20*/  UIADD3 UR16, UPT, UPT, UR16, 0x1, URZ ;  /* 0x0000000110107890 */ /* 0x000fe2000fffe0ff */
[----:B------:R-:W-:Y:S01]  /*1a30*/  UMOV UR24, UR5 ;  /* 0x0000000500187c82 */ /* 0x000fe20008000000 */
[----:B------:R-:W-:Y:S02]  /*1a40*/  UMOV UR17, UR6 ;  /* 0x0000000600117c82 */ /* 0x000fe40008000000 */
[----:B------:R-:W-:Y:S01]  /*1a50*/  UISETP.NE.AND UP0, UPT, UR16, UR5, UPT ;  /* 0x000000051000728c */ /* 0x000fe2000bf05270 */
[----:B------:R1:W-:Y:S02]  /*1a60*/  UTMALDG.3D [UR32], [UR26], desc[UR18] ;  /* 0x000012201a0075b4 */ /* 0x0003e40008011000 */
[----:B------:R1:W-:Y:S06]  /*1a70*/  UTMALDG.3D [UR8], [UR20], desc[UR18] ;  /* 0x00001208140075b4 */ /* 0x0003ec0008011000 */
[----:B------:R-:W-:Y:S05]  /*1a80*/  BRA.U UP0, `(.L_x_26) ;  /* 0xfffffffd00647547 */ /* 0x000fea000b83ffff */
.L_x_21:
[----:B-1----:R-:W-:Y:S01]  /*1a90*/  ULEA UR8, UR6, UR4, 0x3 ;  /* 0x0000000406087291 */ /* 0x002fe2000f8e18ff */
[----:B------:R-:W-:Y:S01]  /*1aa0*/  SHF.L.U32 R2, R15, 0x1f, RZ ;  /* 0x0000001f0f027819 */ /* 0x000fe200000006ff */
[----:B------:R-:W-:Y:S01]  /*1ab0*/  @!P1 SYNCS.ARRIVE.TRANS64.A1T0 RZ, [UR4+0xe8], RZ ;  /* 0x0000e8ffffff99a7 */ /* 0x000fe20008100004 */
[----:B------:R-:W-:-:S06]  /*1ac0*/  UISETP.GT.AND UP0, UPT, UR15, UR14, UPT ;  /* 0x0000000e0f00728c */ /* 0x000fcc000bf04270 */
[----:B--2---:R1:W2:Y:S03]  /*1ad0*/  SYNCS.PHASECHK.TRANS64.TRYWAIT P0, [UR8+0x60], R2 ;  /* 0x00006002ff0075a7 */ /* 0x0042a60008001108 */
[----:B------:R-:W-:Y:S05]  /*1ae0*/  BRA.U !UP0, `(.L_x_27) ;  /* 0x0000000108a87547 */ /* 0x000fea000b800000 */
[----:B------:R-:W-:Y:S01]  /*1af0*/  UIADD3 UR21, UPT, UPT, UR7, UR24, URZ ;  /* 0x0000001807157290 */ /* 0x000fe2000fffe0ff */
[----:B------:R-:W-:-:S11]  /*1b00*/  UMOV UR25, UR6 ;  /* 0x0000000600197c82 */ /* 0x000fd60008000000 */
.L_x_32:
[----:B-1----:R-:W-:Y:S01]  /*1b10*/  ULEA UR17, UR25, UR4, 0x3 ;  /* 0x0000000419117291 */ /* 0x002fe2000f8e18ff */
[----:B--2---:R-:W-:Y:S01]  /*1b20*/  @!P5 MOV R3, 0x4000 ;  /* 0x000040000003d802 */ /* 0x004fe20000000f00 */
[----:B--2---:R-:W-:Y:S10]  /*1b30*/  @P0 BRA `(.L_x_28) ;  /* 0x00000000000c0947 */ /* 0x004ff40003800000 */
[----:B------:R-:W-:-:S04]  /*1b40*/  SHF.L.U32 R5, R15, 0x1f, RZ ;  /* 0x0000001f0f057819 */ /* 0x000fc800000006ff */
[----:B------:R-:W2:Y:S02]  /*1b50*/  SYNCS.PHASECHK.TRANS64.TRYWAIT P0, [UR17+0x60], R5 ;  /* 0x00006005ff0075a7 */ /* 0x000ea40008001111 */
[----:B--2---:R-:W-:Y:S05]  /*1b60*/  @!P0 BRA `(.L_x_29) ;  /* 0x0000006c00408947 */ /* 0x004fea0003800000 */
.L_x_28:
[----:B------:R2:W-:Y:S01]  /*1b70*/  @!P5 SYNCS.ARRIVE.TRANS64 RZ, [UR17], R3 ;  /* 0x00000003ffffd9a7 */ /* 0x0005e20008000011 */
[----:B------:R-:W-:Y:S04]  /*1b80*/  BSSY.RECONVERGENT B0, `(.L_x_30) ;  /* 0x0000003000007945 */ /* 0x000fe80003800200 */
[----:B------:R-:W-:Y:S05]  /*1b90*/  @P4 BRA `(.L_x_31) ;  /* 0x0000000000044947 */ /* 0x000fea0003800000 */
[----:B------:R-:W-:Y:S05]  /*1ba0*/  BPT.TRAP 0x1 ;  /* 0x000000040000795c */ /* 0x000fea0000300000 */
.L_x_31:
[----:B------:R-:W-:Y:S05]  /*1bb0*/  BSYNC.RECONVERGENT B0 ;  /* 0x0000000000007941 */ /* 0x000fea0003800200 */
.L_x_30:
        /* <DEDUP_REMOVED lines=20> */
[----:B------:R-:W-:Y:S01]  /*1d00*/  UIADD3 UR8, UPT, UPT, UR8, 0x20400, URZ ;  /* 0x0002040008087890 */ /* 0x000fe2000fffe0ff */
[----:B------:R-:W-:Y:S01]  /*1d10*/  UMOV UR9, UR17 ;  /* 0x0000001100097c82 */ /* 0x000fe20008000000 */
[----:B------:R-:W-:Y:S01]  /*1d20*/  UMOV UR10, UR18 ;  /* 0x00000012000a7c82 */ /* 0x000fe20008000000 */
[----:B------:R-:W-:Y:S01]  /*1d30*/  UIADD3 UR24, UPT, UPT, UR24, 0x1, URZ ;  /* 0x0000000118187890 */ /* 0x000fe2000fffe0ff */
[----:B------:R-:W-:-:S03]  /*1d40*/  UMOV UR25, UR6 ;  /* 0x0000000600197c82 */ /* 0x000fc60008000000 */
[----:B------:R1:W-:Y:S01]  /*1d50*/  UTMALDG.3D [UR16], [UR30], desc[UR26] ;  /* 0x00001a101e0075b4 */ /* 0x0003e20008011000 */
[----:B------:R-:W-:Y:S01]  /*1d60*/  UISETP.NE.AND UP0, UPT, UR24, UR21, UPT ;  /* 0x000000151800728c */ /* 0x000fe2000bf05270 */
[----:B------:R1:W-:Y:S08]  /*1d70*/  UTMALDG.3D [UR8], [UR28], desc[UR26] ;  /* 0x00001a081c0075b4 */ /* 0x0003f00008011000 */
[----:B------:R-:W-:Y:S05]  /*1d80*/  BRA.U UP0, `(.L_x_32) ;  /* 0xfffffffd00607547 */ /* 0x000fea000b83ffff */
.L_x_27:
[----:B-1----:R-:W-:Y:S01]  /*1d90*/  LEA R2, R14, UR4, 0x3 ;  /* 0x000000040e027c11 */ /* 0x002fe2000f8e18ff */
[----:B------:R-:W-:Y:S01]  /*1da0*/  NOP ;  /* 0x0000000000007918 */ /* 0x000fe20000000000 */
[----:B--2---:R-:W-:Y:S02]  /*1db0*/  SHF.L.U32 R3, R12, 0x1f, RZ ;  /* 0x0000001f0c037819 */ /* 0x004fe400000006ff */
[----:B------:R-:W-:Y:S02]  /*1dc0*/  LEA R4, R14, UR4, 0x4 ;  /* 0x000000040e047c11 */ /* 0x000fe4000f8e20ff */
[----:B------:R-:W1:Y:S02]  /*1dd0*/  SYNCS.PHASECHK.TRANS64.TRYWAIT P0, [R2+URZ+0xf0], R3 ;  /* 0x0000f003020075a7 */ /* 0x000e6400080011ff */
[----:B-1----:R-:W-:Y:S05]  /*1de0*/  @!P0 BRA `(.L_x_33) ;  /* 0x0000006800b88947 */ /* 0x002fea0003800000 */
.L_x_117:
[----:B------:R-:W2:Y:S01]  /*1df0*/  LDS.128 R4, [R4+0x180] ;  /* 0x0001800004047984 */ /* 0x000ea20000000c00 */
[----:B---3--:R-:W-:Y:S01]  /*1e00*/  ISETP.GE.AND P0, PT, R72, 0x1, PT ;  /* 0x000000014800780c */ /* 0x008fe20003f06270 */
[----:B-1----:R-:W-:Y:S01]  /*1e10*/  VIADD R2, R2, 0x100 ;  /* 0x0000010002027836 */ /* 0x002fe20000000000 */
[----:B------:R-:W-:Y:S01]  /*1e20*/  @!PT LDS RZ, [RZ] ;  /* 0x00000000fffff984 */ /* 0x000fe20000000800 */
[----:B------:R-:W-:Y:S01]  /*1e30*/  @!PT LDS RZ, [RZ] ;  /* 0x00000000fffff984 */ /* 0x000fe20000000800 */
[----:B------:R-:W-:Y:S01]  /*1e40*/  @!PT LDS RZ, [RZ] ;  /* 0x00000000fffff984 */ /* 0x000fe20000000800 */
[----:B------:R-:W-:Y:S01]  /*1e50*/  @!PT LDS RZ, [RZ] ;  /* 0x00000000fffff984 */ /* 0x000fe20000000800 */
[----:B------:R1:W-:Y:S06]  /*1e60*/  MEMBAR.ALL.CTA ;  /* 0x0000000000007992 */ /* 0x0003ec0000008000 */
[----:B-1----:R-:W1:Y:S01]  /*1e70*/  FENCE.VIEW.ASYNC.S ;  /* 0x00000000000073c6 */ /* 0x002e620000000000 */
[----:B------:R-:W-:-:S04]  /*1e80*/  PRMT R2, RZ, 0x654, R2 ;  /* 0x00000654ff027816 */ /* 0x000fc80000000002 */
[----:B-1----:R1:W-:Y:S01]  /*1e90*/  SYNCS.ARRIVE.TRANS64.RED.A1T0 RZ, [R2+URZ], RZ ;  /* 0x000000ff02ff79a7 */ /* 0x0023e200081004ff */
[----:B--2---:R-:W-:-:S13]  /*1ea0*/  LOP3.LUT P2, RZ, R6, 0x1, RZ, 0xc0, !PT ;  /* 0x0000000106ff7812 */ /* 0x004fda000784c0ff */
[----:B------:R-:W-:Y:S01]  /*1eb0*/  @P2 SHF.R.U32.HI R3, RZ, 0x10, R5 ;  /* 0x00000010ff032819 */ /* 0x000fe20000011605 */
[----:B------:R-:W-:Y:S01]  /*1ec0*/  VOTEU.ANY UP0, P2 ;  /* 0x0000000000ff7886 */ /* 0x000fe20001000100 */
[----:B------:R-:W-:Y:S02]  /*1ed0*/  @P2 MOV R13, R4 ;  /* 0x00000004000d2202 */ /* 0x000fe40000000f00 */
[----:B------:R-:W-:Y:S02]  /*1ee0*/  @P2 R2UR.BROADCAST UR8, R3 ;  /* 0x00000000030822ca */ /* 0x000fe400008e0000 */
[----:B------:R-:W-:-:S11]  /*1ef0*/  @P2 LOP3.LUT R11, R5, 0xffff, RZ, 0xc0, !PT ;  /* 0x0000ffff050b2812 */ /* 0x000fd600078ec0ff */
[----:B------:R-:W-:Y:S01]  /*1f00*/  @UP0 UMOV UR36, UR8 ;  /* 0x0000000800240c82 */ /* 0x000fe20008000000 */
[----:B-1----:R-:W-:Y:S05]  /*1f10*/  @!P0 BRA `(.L_x_34) ;  /* 0x0000000000b88947 */ /* 0x002fea0003800000 */
[----:B------:R-:W4:Y:S01]  /*1f20*/  LDC.64 R4, c[0x0][0xb18] ;  /* 0x0002c600ff047b82 */ /* 0x000f220000000a00 */
[----:B------:R-:W-:-:S07]  /*1f30*/  ISETP.NE.AND P3, PT, R72, 0x1, PT ;  /* 0x000000014800780c */ /* 0x000fce0003f65270 */
[----:B------:R-:W1:Y:S08]  /*1f40*/  LDC.64 R6, c[0x0][0xb10] ;  /* 0x0002c400ff067b82 */ /* 0x000e700000000a00 */
[----:B------:R-:W2:Y:S08]  /*1f50*/  LDC R16, c[0x0][0xb20] ;  /* 0x0002c800ff107b82 */ /* 0x000eb00000000800 */
[----:B------:R-:W3:Y:S01]  /*1f60*/  LDC R18, c[0x0][0xb0c] ;  /* 0x0002c300ff127b82 */ /* 0x000ee20000000800 */
[----:B----4-:R-:W-:Y:S01]  /*1f70*/  IMAD.HI.U32 R17, R0, R5, RZ ;  /* 0x0000000500117227 */ /* 0x010fe200078e00ff */
[----:B------:R-:W-:-:S03]  /*1f80*/  ISETP.NE.AND P0, PT, R4, 0x1, PT ;  /* 0x000000010400780c */ /* 0x000fc60003f05270 */
[----:B------:R-:W-:-:S03]  /*1f90*/  IMAD.HI.U32 R5, R11, R5, RZ ;  /* 0x000000050b057227 */ /* 0x000fc600078e00ff */
[----:B------:R-:W4:Y:S01]  /*1fa0*/  LDC.64 R2, c[0x0][0xb28] ;  /* 0x0002ca00ff027b82 */ /* 0x000f220000000a00 */
[----:B-1----:R-:W-:-:S04]  /*1fb0*/  IMAD.HI.U32 R20, R9, R6, RZ ;  /* 0x0000000609147227 */ /* 0x002fc800078e00ff */
[----:B------:R-:W-:Y:S01]  /*1fc0*/  IMAD.HI.U32 R22, R13, R6, RZ ;  /* 0x000000060d167227 */ /* 0x000fe200078e00ff */
[----:B------:R-:W-:Y:S02]  /*1fd0*/  SHF.R.U32.HI R20, RZ, R7, R20 ;  /* 0x00000007ff147219 */ /* 0x000fe40000011614 */
[-C--:B--2---:R-:W-:Y:S02]  /*1fe0*/  SHF.R.U32.HI R17, RZ, R16.reuse, R17 ;  /* 0x00000010ff117219 */ /* 0x084fe40000011611 */
[----:B------:R-:W-:Y:S02]  /*1ff0*/  SHF.R.U32.HI R16, RZ, R16, R5 ;  /* 0x00000010ff107219 */ /* 0x000fe40000011605 */
[----:B------:R-:W-:Y:S02]  /*2000*/  SEL R17, R0, R17, !P0 ;  /* 0x0000001100117207 */ /* 0x000fe40004000000 */
[----:B------:R-:W-:Y:S02]  /*2010*/  SHF.R.U32.HI R22, RZ, R7, R22 ;  /* 0x00000007ff167219 */ /* 0x000fe40000011616 */
[----:B---3--:R-:W-:-:S02]  /*2020*/  ISETP.NE.AND P1, PT, R18, 0x1, PT ;  /* 0x000000011200780c */ /* 0x008fc40003f25270 */
[----:B------:R-:W-:Y:S02]  /*2030*/  SEL R5, R11, R16, !P0 ;  /* 0x000000100b057207 */ /* 0x000fe40004000000 */
[----:B------:R-:W-:Y:S02]  /*2040*/  SEL R19, R9, R20, !P1 ;  /* 0x0000001409137207 */ /* 0x000fe40004800000 */
[----:B------:R-:W-:Y:S01]  /*2050*/  SEL R7, R13, R22, !P1 ;  /* 0x000000160d077207 */ /* 0x000fe20004800000 */
[----:B----4-:R-:W-:-:S04]  /*2060*/  IMAD.HI.U32 R20, R17, R2, RZ ;  /* 0x0000000211147227 */ /* 0x010fc800078e00ff */
[----:B------:R-:W-:Y:S01]  /*2070*/  IMAD.HI.U32 R6, R19, R2, RZ ;  /* 0x0000000213067227 */ /* 0x000fe200078e00ff */
[----:B------:R-:W-:-:S04]  /*2080*/  @P3 SHF.R.U32.HI R17, RZ, R3, R20 ;  /* 0x00000003ff113219 */ /* 0x000fc80000011614 */
        /* <DEDUP_REMOVED lines=8> */
[----:B------:R-:W-:-:S04]  /*2110*/  @!P0 IMAD.HI.U32 R16, R7, R2, RZ ;  /* 0x0000000207108227 */ /* 0x000fc800078e00ff */
[----:B------:R-:W-:Y:S01]  /*2120*/  IMAD.MOV R2, RZ, RZ, -R6 ;  /* 0x000000ffff027224 */ /* 0x000fe200078e0a06 */
[----:B------:R-:W-:-:S03]  /*2130*/  @!P0 SHF.R.U32.HI R16, RZ, R3, R16 ;  /* 0x00000003ff108219 */ /* 0x000fc60000011610 */
[----:B------:R-:W-:Y:S01]  /*2140*/  IMAD R2, R72, R2, R5 ;  /* 0x0000000248027224 */ /* 0x000fe200078e0205 */
[----:B------:R-:W-:Y:S02]  /*2150*/  @!P0 SEL R3, R7, R16, !P3 ;  /* 0x0000001007038207 */ /* 0x000fe40005800000 */
[----:B------:R-:W-:-:S03]  /*2160*/  IADD3 R16, PT, PT, -R5, RZ, RZ ;  /* 0x000000ff05107210 */ /* 0x000fc60007ffe1ff */
[--C-:B------:R-:W-:Y:S02]  /*2170*/  @!P0 IMAD.IADD R6, R6, 0x1, -R3.reuse ;  /* 0x0000000106068824 */ /* 0x100fe400078e0a03 */
[----:B------:R-:W-:Y:S01]  /*2180*/  @!P0 IMAD R3, R2, R19, R3 ;  /* 0x0000001302038224 */ /* 0x000fe200078e0203 */
[----:B------:R-:W-:Y:S01]  /*2190*/  IADD3 R2, PT, PT, -R7, RZ, RZ ;  /* 0x000000ff07027210 */ /* 0x000fe20007ffe1ff */
[----:B------:R-:W-:Y:S02]  /*21a0*/  @!P0 IMAD R5, R72, R6, R7 ;  /* 0x0000000648058224 */ /* 0x000fe400078e0207 */
[----:B------:R-:W-:Y:S02]  /*21b0*/  IMAD R11, R4, R16, R11 ;  /* 0x00000010040b7224 */ /* 0x000fe400078e020b */
[----:B------:R-:W-:Y:S02]  /*21c0*/  @!P0 IMAD.MOV.U32 R7, RZ, RZ, R3 ;  /* 0x000000ffff078224 */ /* 0x000fe400078e0003 */
[----:B------:R-:W-:-:S02]  /*21d0*/  IMAD R2, R18, R2, R13 ;  /* 0x0000000212027224 */ /* 0x000fc400078e020d */
[----:B------:R-:W-:Y:S02]  /*21e0*/  IMAD R11, R5, R4, R11 ;  /* 0x00000004050b7224 */ /* 0x000fe400078e020b */
[----:B------:R-:W-:Y:S02]  /*21f0*/  IMAD R13, R7, R18, R2 ;  /* 0x00000012070d7224 */ /* 0x000fe400078e0202 */
.L_x_34:
[----:B------:R-:W1:Y:S02]  /*2200*/  LDCU UR8, c[0x0][0xb30] ;  /* 0x00016600ff0877ac */ /* 0x000e640008000800 */
[----:B-1----:R-:W-:-:S09]  /*2210*/  UISETP.NE.AND UP0, UPT, UR8, 0x1, UPT ;  /* 0x000000010800788c */ /* 0x002fd2000bf05270 */
[----:B------:R-:W-:Y:S05]  /*2220*/  BRA.U UP0, `(.L_x_35) ;  /* 0x0000000100407547 */ /* 0x000fea000b800000 */
[----:B------:R-:W1:Y:S08]  /*2230*/  LDC.64 R4, c[0x0][0xb10] ;  /* 0x0002c400ff047b82 */ /* 0x000e700000000a00 */
[----:B------:R-:W2:Y:S08]  /*2240*/  LDC.64 R2, c[0x0][0xb18] ;  /* 0x0002c600ff027b82 */ /* 0x000eb00000000a00 */
[----:B------:R-:W3:Y:S08]  /*2250*/  LDC R6, c[0x0][0xb20] ;  /* 0x0002c800ff067b82 */ /* 0x000ef00000000800 */
[----:B------:R-:W4:Y:S01]  /*2260*/  LDC R16, c[0x0][0xb0c] ;  /* 0x0002c300ff107b82 */ /* 0x000f220000000800 */
[----:B-1----:R-:W-:-:S05]  /*2270*/  IMAD.HI.U32 R4, R13, R4, RZ ;  /* 0x000000040d047227 */ /* 0x002fca00078e00ff */
[----:B------:R-:W-:Y:S01]  /*2280*/  SHF.R.U32.HI R4, RZ, R5, R4 ;  /* 0x00000005ff047219 */ /* 0x000fe20000011604 */
[----:B--2---:R-:W-:Y:S01]  /*2290*/  IMAD.HI.U32 R3, R11, R3, RZ ;  /* 0x000000030b037227 */ /* 0x004fe200078e00ff */
[----:B------:R-:W-:-:S04]  /*22a0*/  ISETP.NE.AND P0, PT, R2, 0x1, PT ;  /* 0x000000010200780c */ /* 0x000fc80003f05270 */
[----:B---3--:R-:W-:-:S04]  /*22b0*/  SHF.R.U32.HI R6, RZ, R6, R3 ;  /* 0x00000006ff067219 */ /* 0x008fc80000011603 */
[----:B------:R-:W-:Y:S02]  /*22c0*/  SEL R3, R11, R6, !P0 ;  /* 0x000000060b037207 */ /* 0x000fe40004000000 */
[----:B----4-:R-:W-:-:S04]  /*22d0*/  ISETP.NE.AND P1, PT, R16, 0x1, PT ;  /* 0x000000011000780c */ /* 0x010fc80003f25270 */
[----:B------:R-:W-:-:S05]  /*22e0*/  SEL R4, R13, R4, !P1 ;  /* 0x000000040d047207 */ /* 0x000fca0004800000 */
[----:B------:R-:W-:Y:S02]  /*22f0*/  IMAD.IADD R5, R3, 0x1, -R4 ;  /* 0x0000000103057824 */ /* 0x000fe400078e0a04 */
[----:B------:R-:W-:Y:S02]  /*2300*/  IMAD.IADD R3, R4, 0x1, -R3 ;  /* 0x0000000104037824 */ /* 0x000fe400078e0a03 */
[----:B------:R-:W-:Y:S02]  /*2310*/  IMAD R13, R5, R16, R13 ;  /* 0x00000010050d7224 */ /* 0x000fe400078e020d */
[----:B------:R-:W-:-:S07]  /*2320*/  IMAD R11, R3, R2, R11 ;  /* 0x00000002030b7224 */ /* 0x000fce00078e020b */
.L_x_35:
[----:B------:R-:W-:Y:S01]  /*2330*/  VIADD R14, R14, 0x1 ;  /* 0x000000010e0e7836 */ /* 0x000fe20000000000 */
[----:B------:R-:W-:Y:S01]  /*2340*/  PLOP3.LUT P1, PT, PT, PT, PT, 0x80, 0x8 ;  /* 0x000000000008781c */ /* 0x000fe20003f2f070 */
[----:B------:R-:W-:Y:S02]  /*2350*/  IMAD.IADD R21, R13, 0x1, R152 ;  /* 0x000000010d157824 */ /* 0x000fe400078e0298 */
[----:B------:R-:W-:Y:S01]  /*2360*/  IMAD.IADD R20, R11, 0x1, R150 ;  /* 0x000000010b147824 */ /* 0x000fe200078e0296 */
[----:B------:R-:W-:-:S04]  /*2370*/  ISETP.NE.AND P0, PT, R14, 0x2, PT ;  /* 0x000000020e00780c */ /* 0x000fc80003f05270 */
[----:B------:R-:W-:Y:S02]  /*2380*/  SEL R3, RZ, 0x1, P0 ;  /* 0x00000001ff037807 */ /* 0x000fe40000000000 */
[----:B------:R-:W-:Y:S02]  /*2390*/  SEL R14, R14, RZ, P0 ;  /* 0x000000ff0e0e7207 */ /* 0x000fe40000000000 */
[----:B------:R-:W-:Y:S01]  /*23a0*/  LOP3.LUT R12, R12, R3, RZ, 0x3c, !PT ;  /* 0x000000030c0c7212 */ /* 0x000fe200078e3cff */
[----:B------:R-:W-:Y:S06]  /*23b0*/  @P2 BRA `(.L_x_36) ;  /* 0xfffffff000a02947 */ /* 0x000fec000383ffff */
[----:B------:R-:W-:Y:S01]  /*23c0*/  UIADD3 UR4, UPT, UPT, UR4, 0x60, URZ ;  /* 0x0000006004047890 */ /* 0x000fe2000fffe0ff */
[----:B------:R-:W-:-:S03]  /*23d0*/  SHF.L.U32 R3, R15, 0x1f, RZ ;  /* 0x0000001f0f037819 */ /* 0x000fc600000006ff */
[----:B------:R-:W-:-:S09]  /*23e0*/  ULEA UR5, UR6, UR4, 0x3 ;  /* 0x0000000406057291 */ /* 0x000fd2000f8e18ff */
[----:B------:R-:W1:Y:S02]  /*23f0*/  SYNCS.PHASECHK.TRANS64.TRYWAIT P0, [UR5], R3 ;  /* 0x00000003ff0075a7 */ /* 0x000e640008001105 */
[----:B-1----:R-:W-:Y:S05]  /*2400*/  @!P0 BRA `(.L_x_37) ;  /* 0x0000006400448947 */ /* 0x002fea0003800000 */
.L_x_119:
[----:B------:R-:W-:-:S04]  /*2410*/  UIADD3 UR6, UPT, UPT, UR6, 0x1, URZ ;  /* 0x0000000106067890 */ /* 0x000fc8000fffe0ff */
[----:B------:R-:W-:-:S04]  /*2420*/  UISETP.NE.AND UP0, UPT, UR6, 0xc, UPT ;  /* 0x0000000c0600788c */ /* 0x000fc8000bf05270 */
[----:B------:R-:W-:Y:S02]  /*2430*/  USEL UR7, URZ, 0x1, UP0 ;  /* 0x00000001ff077887 */ /* 0x000fe40008000000 */
[----:B------:R-:W-:-:S04]  /*2440*/  USEL UR6, UR6, URZ, UP0 ;  /* 0x000000ff06067287 */ /* 0x000fc80008000000 */
[----:B------:R-:W-:Y:S01]  /*2450*/  ULEA UR5, UR6, UR4, 0x3 ;  /* 0x0000000406057291 */ /* 0x000fe2000f8e18ff */
[----:B------:R-:W-:-:S04]  /*2460*/  LOP3.LUT R2, R15, UR7, RZ, 0x3c, !PT ;  /* 0x000000070f027c12 */ /* 0x000fc8000f8e3cff */
[----:B-1----:R-:W-:-:S04]  /*2470*/  SHF.L.U32 R3, R2, 0x1f, RZ ;  /* 0x0000001f02037819 */ /* 0x002fc800000006ff */
[----:B------:R-:W1:Y:S02]  /*2480*/  SYNCS.PHASECHK.TRANS64.TRYWAIT P0, [UR5], R3 ;  /* 0x00000003ff0075a7 */ /* 0x000e640008001105 */
[----:B-1----:R-:W-:Y:S05]  /*2490*/  @!P0 BRA `(.L_x_38) ;  /* 0x0000006400388947 */ /* 0x002fea0003800000 */
.L_x_121:
        /* <DEDUP_REMOVED lines=9> */
.L_x_123:
        /* <DEDUP_REMOVED lines=9> */
.L_x_125:
        /* <DEDUP_REMOVED lines=9> */
.L_x_127:
        /* <DEDUP_REMOVED lines=9> */
.L_x_129:
        /* <DEDUP_REMOVED lines=9> */
.L_x_131:
        /* <DEDUP_REMOVED lines=9> */
.L_x_133:
        /* <DEDUP_REMOVED lines=9> */
.L_x_135:
        /* <DEDUP_REMOVED lines=9> */
.L_x_137:
        /* <DEDUP_REMOVED lines=9> */
.L_x_139:
[----:B------:R-:W-:-:S04]  /*29b0*/  UIADD3 UR6, UPT, UPT, UR6, 0x1, URZ ;  /* 0x0000000106067890 */ /* 0x000fc8000fffe0ff */
[----:B------:R-:W-:-:S04]  /*29c0*/  UISETP.NE.AND UP0, UPT, UR6, 0xc, UPT ;  /* 0x0000000c0600788c */ /* 0x000fc8000bf05270 */
[----:B------:R-:W-:Y:S02]  /*29d0*/  USEL UR5, URZ, 0x1, UP0 ;  /* 0x00000001ff057887 */ /* 0x000fe40008000000 */
[----:B------:R-:W-:-:S04]  /*29e0*/  USEL UR6, UR6, URZ, UP0 ;  /* 0x000000ff06067287 */ /* 0x000fc80008000000 */
[----:B------:R-:W-:Y:S01]  /*29f0*/  ULEA UR6, UR6, UR4, 0x3 ;  /* 0x0000000406067291 */ /* 0x000fe2000f8e18ff */
[----:B-1----:R-:W-:-:S04]  /*2a00*/  LOP3.LUT R3, R2, UR5, RZ, 0x3c, !PT ;  /* 0x0000000502037c12 */ /* 0x002fc8000f8e3cff */
[----:B------:R-:W-:Y:S01]  /*2a10*/  SHF.L.U32 R3, R3, 0x1f, RZ ;  /* 0x0000001f03037819 */ /* 0x000fe200000006ff */
[----:B----4-:R-:W-:-:S07]  /*2a20*/  IMAD.U32 R0, RZ, RZ, UR6 ;  /* 0x00000006ff007e24 */ /* 0x010fce000f8e00ff */
.L_x_48:
[----:B-1----:R1:W2:Y:S02]  /*2a30*/  SYNCS.PHASECHK.TRANS64.TRYWAIT P0, [R0+URZ], R3 ;  /* 0x00000003000075a7 */ /* 0x0022a400080011ff */
[----:B--2---:R-:W-:Y:S05]  /*2a40*/  @!P0 NANOSLEEP.SYNCS 0x989680 ;  /* 0x009896800000895d */ /* 0x004fea0003900000 */
[----:B------:R-:W2:Y:S02]  /*2a50*/  @!P0 SYNCS.PHASECHK.TRANS64 P0, [R0+URZ], R3 ;  /* 0x00000003000085a7 */ /* 0x000ea400080010ff */
[----:B--2---:R-:W-:Y:S05]  /*2a60*/  @P0 EXIT ;  /* 0x000000000000094d */ /* 0x004fea0003800000 */
[----:B------:R-:W-:Y:S05]  /*2a70*/  BRA `(.L_x_48) ;  /* 0xfffffffc00ec7947 */ /* 0x000fea000383ffff */
.L_x_18:
[----:B------:R-:W-:-:S04]  /*2a80*/  UISETP.NE.AND UP1, UPT, UR37, URZ, UPT ;  /* 0x000000ff2500728c */ /* 0x000fc8000bf25270 */
[----:B------:R-:W-:-:S09]  /*2a90*/  UISETP.NE.OR UP1, UPT, UR8, 0x1, UP1 ;  /* 0x000000010800788c */ /* 0x000fd20008f25670 */
[----:B------:R-:W-:Y:S05]  /*2aa0*/  BRA.U UP1, `(.L_x_49) ;  /* 0x0000000501487547 */ /* 0x000fea000b800000 */
[----:B------:R-:W-:Y:S01]  /*2ab0*/  ISETP.NE.AND P2, PT, R2, RZ, PT ;  /* 0x000000ff0200720c */ /* 0x000fe20003f45270 */
[----:B------:R-:W-:Y:S01]  /*2ac0*/  IMAD.MOV.U32 R12, RZ, RZ, 0x1 ;  /* 0x00000001ff0c7424 */ /* 0x000fe200078e00ff */
[----:B------:R-:W-:Y:S02]  /*2ad0*/  CS2R R10, SRZ ;  /* 0x00000000000a7805 */ /* 0x000fe4000001ff00 */
[----:B------:R-:W-:Y:S01]  /*2ae0*/  CS2R R8, SRZ ;  /* 0x0000000000087805 */ /* 0x000fe2000001ff00 */
[----:B------:R-:W-:Y:S01]  /*2af0*/  UMOV UR4, 0x400 ;  /* 0x0000040000047882 */ /* 0x000fe20000000000 */
[----:B------:R-:W-:Y:S01]  /*2b00*/  UMOV UR6, URZ ;  /* 0x000000ff00067c82 */ /* 0x000fe20008000000 */
[----:B------:R-:W-:-:S12]  /*2b10*/  ULEA UR37, UR37, UR4, 0x18 ;  /* 0x0000000425257291 */ /* 0x000fd8000f8ec0ff */
.L_x_53:
[----:B------:R-:W-:Y:S02]  /*2b20*/  LEA R0, R8, UR37, 0x3 ;  /* 0x0000002508007c11 */ /* 0x000fe4000f8e18ff */
[----:B------:R-:W-:-:S03]  /*2b30*/  SHF.L.U32 R5, R9, 0x1f, RZ ;  /* 0x0000001f09057819 */ /* 0x000fc600000006ff */
[----:B------:R-:W-:Y:S01]  /*2b40*/  VIADD R4, R0, 0x160 ;  /* 0x0000016000047836 */ /* 0x000fe20000000000 */
[----:B------:R-:W1:Y:S02]  /*2b50*/  SYNCS.PHASECHK.TRANS64.TRYWAIT P0, [R0+URZ+0x150], R5 ;  /* 0x00015005000075a7 */ /* 0x000e6400080011ff */
[----:B-1----:R-:W-:Y:S05]  /*2b60*/  @!P0 BRA `(.L_x_50) ;  /* 0x0000006000748947 */ /* 0x002fea0003800000 */
.L_x_140:
[----:B------:R-:W-:Y:S01]  /*2b70*/  ULEA UR5, UR6, UR37, 0x3 ;  /* 0x0000002506057291 */ /* 0x000fe2000f8e18ff */
[----:B------:R-:W-:Y:S02]  /*2b80*/  PRMT R4, RZ, 0x654, R4 ;  /* 0x00000654ff047816 */ /* 0x000fe40000000004 */
[----:B-1----:R-:W-:Y:S01]  /*2b90*/  SHF.L.U32 R5, R12, 0x1f, RZ ;  /* 0x0000001f0c057819 */ /* 0x002fe200000006ff */
[----:B------:R-:W-:Y:S01]  /*2ba0*/  UIADD3 UR4, UPT, UPT, UR5, 0xf0, URZ ;  /* 0x000000f005047890 */ /* 0x000fe2000fffe0ff */
[----:B------:R1:W-:Y:S05]  /*2bb0*/  SYNCS.ARRIVE.TRANS64.RED.A1T0 RZ, [R4+URZ], RZ ;  /* 0x000000ff04ff79a7 */ /* 0x0003ea00081004ff */
[----:B------:R-:W-:Y:S01]  /*2bc0*/  IMAD.U32 R7, RZ, RZ, UR4 ;  /* 0x00000004ff077e24 */ /* 0x000fe2000f8e00ff */
[----:B------:R-:W2:Y:S04]  /*2bd0*/  SYNCS.PHASECHK.TRANS64.TRYWAIT P0, [UR5+0x100], R5 ;  /* 0x00010005ff0075a7 */ /* 0x000ea80008001105 */
[----:B------:R-:W-:Y:S01]  /*2be0*/  PRMT R6, R2, 0x654, R7 ;  /* 0x0000065402067816 */ /* 0x000fe20000000007 */
[----:B-1----:R-:W-:Y:S01]  /*2bf0*/  @!P2 IMAD.MOV.U32 R4, RZ, RZ, 0x10 ;  /* 0x00000010ff04a424 */ /* 0x002fe200078e00ff */
[----:B--2---:R-:W-:Y:S06]  /*2c00*/  @!P0 BRA `(.L_x_51) ;  /* 0x0000006000608947 */ /* 0x004fec0003800000 */
.L_x_142:
[----:B------:R-:W-:Y:S01]  /*2c10*/  ULEA UR4, UR6, UR37, 0x4 ;  /* 0x0000002506047291 */ /* 0x000fe2000f8e20ff */
[----:B------:R-:W-:Y:S01]  /*2c20*/  SEL R3, R6, R3, !P2 ;  /* 0x0000000306037207 */ /* 0x000fe20005000000 */
[----:B------:R-:W-:Y:S01]  /*2c30*/  UIADD3 UR5, UPT, UPT, UR5, 0xf0, URZ ;  /* 0x000000f005057890 */ /* 0x000fe2000fffe0ff */
[----:B-1----:R-:W-:Y:S01]  /*2c40*/  LEA R0, R11, UR37, 0x3 ;  /* 0x000000250b007c11 */ /* 0x002fe2000f8e18ff */
[----:B------:R-:W-:Y:S01]  /*2c50*/  UIADD3 UR4, UPT, UPT, UR4, 0x180, URZ ;  /* 0x0000018004047890 */ /* 0x000fe2000fffe0ff */
[----:B------:R-:W-:Y:S01]  /*2c60*/  SHF.L.U32 R5, R10, 0x1f, RZ ;  /* 0x0000001f0a057819 */ /* 0x000fe200000006ff */
[----:B------:R1:W-:Y:S01]  /*2c70*/  @!P2 SYNCS.ARRIVE.TRANS64.RED RZ, [R3+URZ], R4 ;  /* 0x0000000403ffa9a7 */ /* 0x0003e200080004ff */
[----:B------:R-:W-:Y:S01]  /*2c80*/  UIADD3 UR6, UPT, UPT, UR6, 0x1, URZ ;  /* 0x0000000106067890 */ /* 0x000fe2000fffe0ff */
[----:B------:R-:W-:-:S03]  /*2c90*/  VIADD R8, R8, 0x1 ;  /* 0x0000000108087836 */ /* 0x000fc60000000000 */
[----:B------:R-:W-:Y:S02]  /*2ca0*/  UISETP.NE.AND UP0, UPT, UR6, 0x2, UPT ;  /* 0x000000020600788c */ /* 0x000fe4000bf05270 */
[----:B------:R-:W-:Y:S06]  /*2cb0*/  UGETNEXTWORKID.BROADCAST [UR4], [UR5] ;  /* 0x00000000040073ca */ /* 0x000fec0008000100 */
[----:B------:R-:W-:Y:S01]  /*2cc0*/  USEL UR4, URZ, 0x1, UP0 ;  /* 0x00000001ff047887 */ /* 0x000fe20008000000 */
[----:B------:R-:W-:Y:S01]  /*2cd0*/  ISETP.NE.AND P0, PT, R8, 0x2, PT ;  /* 0x000000020800780c */ /* 0x000fe20003f05270 */
[----:B------:R-:W-:Y:S01]  /*2ce0*/  USEL UR6, UR6, URZ, UP0 ;  /* 0x000000ff06067287 */ /* 0x000fe20008000000 */
[----:B------:R-:W2:Y:S03]  /*2cf0*/  SYNCS.PHASECHK.TRANS64.TRYWAIT P1, [R0+URZ+0xf0], R5 ;  /* 0x0000f005000075a7 */ /* 0x000ea600080211ff */
[----:B------:R-:W-:Y:S01]  /*2d00*/  LOP3.LUT R12, R12, UR4, RZ, 0x3c, !PT ;  /* 0x000000040c0c7c12 */ /* 0x000fe2000f8e3cff */
[----:B-12---:R-:W-:Y:S07]  /*2d10*/  @!P1 BRA `(.L_x_52) ;  /* 0x0000006000349947 */ /* 0x006fee0003800000 */
.L_x_143:
[C---:B------:R-:W-:Y:S01]  /*2d20*/  LEA R4, R11.reuse, UR37, 0x4 ;  /* 0x000000250b047c11 */ /* 0x040fe2000f8e20ff */
[----:B-1----:R-:W-:Y:S01]  /*2d30*/  VIADD R0, R0, 0x100 ;  /* 0x0000010000007836 */ /* 0x002fe20000000000 */
[----:B------:R-:W-:Y:S01]  /*2d40*/  SEL R8, R8, RZ, P0 ;  /* 0x000000ff08087207 */ /* 0x000fe20000000000 */
[----:B------:R-:W-:-:S03]  /*2d50*/  VIADD R11, R11, 0x1 ;  /* 0x000000010b0b7836 */ /* 0x000fc60000000000 */
[----:B------:R-:W1:Y:S01]  /*2d60*/  LDS.128 R4, [R4+0x180] ;  /* 0x0001800004047984 */ /* 0x000e620000000c00 */
[----:B------:R-:W-:Y:S02]  /*2d70*/  PRMT R0, RZ, 0x654, R0 ;  /* 0x00000654ff007816 */ /* 0x000fe40000000000 */
[C---:B------:R-:W-:Y:S01]  /*2d80*/  ISETP.NE.AND P1, PT, R11.reuse, 0x2, PT ;  /* 0x000000020b00780c */ /* 0x040fe20003f25270 */
[----:B------:R-:W-:Y:S01]  /*2d90*/  @!PT LDS RZ, [RZ] ;  /* 0x00000000fffff984 */ /* 0x000fe20000000800 */
[----:B------:R-:W-:Y:S01]  /*2da0*/  @!PT LDS RZ, [RZ] ;  /* 0x00000000fffff984 */ /* 0x000fe20000000800 */
[----:B------:R-:W-:Y:S01]  /*2db0*/  @!PT LDS RZ, [RZ] ;  /* 0x00000000fffff984 */ /* 0x000fe20000000800 */
[----:B------:R-:W-:Y:S01]  /*2dc0*/  @!PT LDS RZ, [RZ] ;  /* 0x00000000fffff984 */ /* 0x000fe20000000800 */
[----:B------:R2:W-:Y:S06]  /*2dd0*/  MEMBAR.ALL.CTA ;  /* 0x0000000000007992 */ /* 0x0005ec0000008000 */
[----:B--2---:R-:W2:Y:S01]  /*2de0*/  FENCE.VIEW.ASYNC.S ;  /* 0x00000000000073c6 */ /* 0x004ea20000000000 */
[----:B------:R-:W-:Y:S01]  /*2df0*/  SEL R11, R11, RZ, P1 ;  /* 0x000000ff0b0b7207 */ /* 0x000fe20000800000 */
[----:B--2---:R2:W-:Y:S01]  /*2e00*/  SYNCS.ARRIVE.TRANS64.RED.A1T0 RZ, [R0+URZ], RZ ;  /* 0x000000ff00ff79a7 */ /* 0x0045e200081004ff */
[----:B-1----:R-:W-:-:S02]  /*2e10*/  LOP3.LUT P3, RZ, R6, 0x1, RZ, 0xc0, !PT ;  /* 0x0000000106ff7812 */ /* 0x002fc4000786c0ff */
[----:B------:R-:W-:-:S04]  /*2e20*/  SEL R5, RZ, 0x1, P1 ;  /* 0x00000001ff057807 */ /* 0x000fc80000800000 */
[----:B------:R-:W-:Y:S02]  /*2e30*/  LOP3.LUT R10, R10, R5, RZ, 0x3c, !PT ;  /* 0x000000050a0a7212 */ /* 0x000fe400078e3cff */
[----:B--2---:R-:W-:-:S04]  /*2e40*/  SEL R0, RZ, 0x1, P0 ;  /* 0x00000001ff007807 */ /* 0x004fc80000000000 */
[----:B------:R-:W-:Y:S01]  /*2e50*/  LOP3.LUT R9, R9, R0, RZ, 0x3c, !PT ;  /* 0x0000000009097212 */ /* 0x000fe200078e3cff */
[----:B------:R-:W-:Y:S06]  /*2e60*/  @P3 BRA `(.L_x_53) ;  /* 0xfffffffc002c3947 */ /* 0x000fec000383ffff */
[----:B------:R-:W-:Y:S01]  /*2e70*/  ULEA UR5, UR6, UR37, 0x3 ;  /* 0x0000002506057291 */ /* 0x000fe2000f8e18ff */
[----:B------:R-:W-:-:S08]  /*2e80*/  SHF.L.U32 R3, R12, 0x1f, RZ ;  /* 0x0000001f0c037819 */ /* 0x000fd000000006ff */
[----:B------:R-:W1:Y:S02]  /*2e90*/  SYNCS.PHASECHK.TRANS64 P0, [UR5+0x100], R3 ;  /* 0x00010003ff0075a7 */ /* 0x000e640008001005 */
[----:B-1----:R-:W-:Y:S05]  /*2ea0*/  @P0 BRA `(.L_x_54) ;  /* 0x0000000000080947 */ /* 0x002fea0003800000 */
[----:B------:R-:W1:Y:S02]  /*2eb0*/  SYNCS.PHASECHK.TRANS64.TRYWAIT P0, [UR5+0x100], R3 ;  /* 0x00010003ff0075a7 */ /* 0x000e640008001105 */
[----:B-1----:R-:W-:Y:S05]  /*2ec0*/  @!P0 BRA `(.L_x_55) ;  /* 0x0000005c00dc8947 */ /* 0x002fea0003800000 */
.L_x_54:
[----:B------:R-:W-:-:S04]  /*2ed0*/  UIADD3 UR4, UPT, UPT, UR6, 0x1, URZ ;  /* 0x0000000106047890 */ /* 0x000fc8000fffe0ff */
[----:B------:R-:W-:-:S04]  /*2ee0*/  UISETP.NE.AND UP0, UPT, UR4, 0x2, UPT ;  /* 0x000000020400788c */ /* 0x000fc8000bf05270 */
[----:B------:R-:W-:Y:S02]  /*2ef0*/  USEL UR7, URZ, 0x1, UP0 ;  /* 0x00000001ff077887 */ /* 0x000fe40008000000 */
[----:B------:R-:W-:-:S04]  /*2f00*/  USEL UR4, UR4, URZ, UP0 ;  /* 0x000000ff04047287 */ /* 0x000fc80008000000 */
[----:B------:R-:W-:Y:S01]  /*2f10*/  ULEA UR4, UR4, UR37, 0x3 ;  /* 0x0000002504047291 */ /* 0x000fe2000f8e18ff */
[----:B-1----:R-:W-:-:S04]  /*2f20*/  LOP3.LUT R3, R12, UR7, RZ, 0x3c, !PT ;  /* 0x000000070c037c12 */ /* 0x002fc8000f8e3cff */
[----:B------:R-:W-:-:S04]  /*2f30*/  SHF.L.U32 R0, R3, 0x1f, RZ ;  /* 0x0000001f03007819 */ /* 0x000fc800000006ff */
[----:B------:R-:W1:Y:S02]  /*2f40*/  SYNCS.PHASECHK.TRANS64 P0, [UR4+0x100], R0 ;  /* 0x00010000ff0075a7 */ /* 0x000e640008001004 */
[----:B-1----:R-:W-:Y:S05]  /*2f50*/  @P0 EXIT ;  /* 0x000000000000094d */ /* 0x002fea0003800000 */
[----:B------:R-:W-:Y:S02]  /*2f60*/  SHF.L.U32 R3, R3, 0x1f, RZ ;  /* 0x0000001f03037819 */ /* 0x000fe400000006ff */
[----:B------:R-:W-:-:S07]  /*2f70*/  MOV R0, UR4 ;  /* 0x0000000400007c02 */ /* 0x000fce0008000f00 */
.L_x_56:
[----:B-1----:R1:W2:Y:S02]  /*2f80*/  SYNCS.PHASECHK.TRANS64.TRYWAIT P0, [R0+URZ+0x100], R3 ;  /* 0x00010003000075a7 */ /* 0x0022a400080011ff */
[----:B--2---:R-:W-:Y:S05]  /*2f90*/  @!P0 NANOSLEEP.SYNCS 0x989680 ;  /* 0x009896800000895d */ /* 0x004fea0003900000 */
[----:B------:R-:W2:Y:S02]  /*2fa0*/  @!P0 SYNCS.PHASECHK.TRANS64 P0, [R0+URZ+0x100], R3 ;  /* 0x00010003000085a7 */ /* 0x000ea400080010ff */
[----:B--2---:R-:W-:Y:S05]  /*2fb0*/  @P0 EXIT ;  /* 0x000000000000094d */ /* 0x004fea0003800000 */
[----:B------:R-:W-:Y:S05]  /*2fc0*/  BRA `(.L_x_56) ;  /* 0xfffffffc00ec7947 */ /* 0x000fea000383ffff */
.L_x_49:
[----:B------:R-:W-:-:S09]  /*2fd0*/  UISETP.NE.AND UP1, UPT, UR8, URZ, UPT ;  /* 0x000000ff0800728c */ /* 0x000fd2000bf25270 */
[----:B------:R-:W-:Y:S05]  /*2fe0*/  BRA.U UP1, `(.L_x_57) ;  /* 0x0000000d017c7547 */ /* 0x000fea000b800000 */
[----:B------:R-:W-:Y:S01]  /*2ff0*/  UMOV UR4, 0x40 ;  /* 0x0000004000047882 */ /* 0x000fe20000000000 */
[----:B------:R-:W-:Y:S01]  /*3000*/  NOP ;  /* 0x0000000000007918 */ /* 0x000fe20000000000 */
[----:B------:R-:W-:Y:S01]  /*3010*/  ULEA UR4, UR37, UR4, 0x18 ;  /* 0x0000000425047291 */ /* 0x000fe2000f8ec0ff */
[----:B------:R-:W-:Y:S02]  /*3020*/  UMOV UR5, 0x400 ;  /* 0x0000040000057882 */ /* 0x000fe40000000000 */
[----:B------:R-:W-:-:S06]  /*3030*/  ULEA UR37, UR37, UR5, 0x18 ;  /* 0x0000000525257291 */ /* 0x000fcc000f8ec0ff */
[----:B------:R-:W1:Y:S02]  /*3040*/  LDS.U8 R0, [UR4+0x1c] ;  /* 0x00001c04ff007984 */ /* 0x000e640008000000 */
[----:B-1----:R-:W-:-:S13]  /*3050*/  ISETP.NE.AND P0, PT, R0, RZ, PT ;  /* 0x000000ff0000720c */ /* 0x002fda0003f05270 */
[----:B------:R-:W-:Y:S05]  /*3060*/  @P0 BRA `(.L_x_58) ;  /* 0x0000000000580947 */ /* 0x000fea0003800000 */
[----:B------:R-:W-:-:S13]  /*3070*/  ELECT P0, URZ, PT ;  /* 0x0000000000ff782f */ /* 0x000fda0003800000 */
[----:B------:R-:W-:Y:S05]  /*3080*/  @!P0 BRA `(.L_x_59) ;  /* 0x0000000000608947 */ /* 0x000fea0003800000 */
[----:B------:R-:W-:Y:S01]  /*3090*/  UMOV UR5, 0x10 ;  /* 0x0000001000057882 */ /* 0x000fe20000000000 */
[----:B------:R-:W-:Y:S01]  /*30a0*/  HFMA2 R0, -RZ, RZ, 0, 5.9604644775390625e-08 ;  /* 0x00000001ff007431 */ /* 0x000fe200000001ff */
[----:B------:R-:W-:-:S03]  /*30b0*/  MOV R2, 0xffff ;  /* 0x0000ffff00027802 */ /* 0x000fc60000000f00 */
[----:B------:R-:W-:Y:S04]  /*30c0*/  DEPBAR.LE SB1, 0x36 ;  /* 0x00009d800000791a */ /* 0x000fe80000000000 */
[----:B------:R-:W1:Y:S02]  /*30d0*/  UTCATOMSWS.FIND_AND_SET.ALIGN UP0, UR5, UR5 ;  /* 0x00000005000575e3 */ /* 0x000e640008000800 */
[----:B-1----:R-:W-:Y:S01]  /*30e0*/  MOV R3, UR5 ;  /* 0x0000000500037c02 */ /* 0x002fe20008000f00 */
[----:B------:R-:W-:Y:S06]  /*30f0*/  BRA.U UP0, `(.L_x_60) ;  /* 0x0000000100187547 */ /* 0x000fec000b800000 */
.L_x_61:
[----:B------:R-:W-:Y:S05]  /*3100*/  NANOSLEEP 0x64 ;  /* 0x000000640000795d */ /* 0x000fea0003800000 */
[----:B------:R-:W-:-:S05]  /*3110*/  UMOV UR5, 0x10 ;  /* 0x0000001000057882 */ /* 0x000fca0000000000 */
[----:B------:R-:W-:Y:S04]  /*3120*/  DEPBAR.LE SB1, 0x36 ;  /* 0x00009d800000791a */ /* 0x000fe80000000000 */
[----:B------:R-:W1:Y:S02]  /*3130*/  UTCATOMSWS.FIND_AND_SET.ALIGN UP0, UR5, UR5 ;  /* 0x00000005000575e3 */ /* 0x000e640008000800 */
[----:B-1----:R-:W-:Y:S01]  /*3140*/  MOV R3, UR5 ;  /* 0x0000000500037c02 */ /* 0x002fe20008000f00 */
[----:B------:R-:W-:Y:S05]  /*3150*/  BRA.U !UP0, `(.L_x_61) ;  /* 0xfffffffd08e87547 */ /* 0x000fea000b83ffff */
.L_x_60:
[-C--:B------:R-:W-:Y:S02]  /*3160*/  SHF.L.U32 R2, R2, R3.reuse, RZ ;  /* 0x0000000302027219 */ /* 0x080fe400000006ff */
[----:B------:R-:W-:Y:S01]  /*3170*/  SHF.L.U32 R0, R0, R3, RZ ;  /* 0x0000000300007219 */ /* 0x000fe200000006ff */
[----:B------:R-:W-:Y:S02]  /*3180*/  IMAD.SHL.U32 R3, R3, 0x20, RZ ;  /* 0x0000002003037824 */ /* 0x000fe400078e00ff */
[----:B------:R1:W-:Y:S04]  /*3190*/  ATOMS.OR RZ, [UR4+0x14], R2 ;  /* 0x00001402ffff798c */ /* 0x0003e8000b000004 */
[----:B------:R1:W-:Y:S04]  /*31a0*/  ATOMS.OR RZ, [UR4+0x18], R0 ;  /* 0x00001800ffff798c */ /* 0x0003e8000b000004 */
[----:B------:R1:W-:Y:S01]  /*31b0*/  STS [UR37+0x1a0], R3 ;  /* 0x0001a003ff007988 */ /* 0x0003e20008000825 */
[----:B------:R-:W-:Y:S05]  /*31c0*/  BRA `(.L_x_59) ;  /* 0x0000000000107947 */ /* 0x000fea0003800000 */
.L_x_58:
[----:B------:R-:W-:Y:S02]  /*31d0*/  MOV R0, 0xffffffff ;  /* 0xffffffff00007802 */ /* 0x000fe40000000f00 */
[----:B------:R-:W-:-:S03]  /*31e0*/  MOV R2, 0x3210 ;  /* 0x0000321000027802 */ /* 0x000fc60000000f00 */
[----:B------:R1:W-:Y:S04]  /*31f0*/  STS [UR37+0x1a0], R0 ;  /* 0x0001a000ff007988 */ /* 0x0003e80008000825 */
[----:B-1-3-5:R-:W-:Y:S05]  /*3200*/  CALL.REL.NOINC `($__internal_1_$__cuda_sm10x_tcgen05_guardrail_trap_phase_invalid_during_alloc) ;  /* 0x0000006000987944 */ /* 0x02afea0003c00000 */
.L_x_59:
[----:B------:R-:W-:Y:S05]  /*3210*/  WARPSYNC.ALL ;  /* 0x0000000000007948 */ /* 0x000fea0003800000 */
[----:B------:R-:W2:Y:S01]  /*3220*/  S2UR UR6, SR_CgaCtaId ;  /* 0x00000000000679c3 */ /* 0x000ea20000008800 */
[----:B------:R-:W-:Y:S01]  /*3230*/  UMOV UR4, 0x400 ;  /* 0x0000040000047882 */ /* 0x000fe20000000000 */
[----:B------:R-:W-:-:S06]  /*3240*/  NOP ;  /* 0x0000000000007918 */ /* 0x000fcc0000000000 */
[----:B------:R-:W-:Y:S06]  /*3250*/  BAR.ARV 0x6, 0xa0 ;  /* 0x0182800000007b1d */ /* 0x000fec0000002000 */
[----:B------:R-:W4:Y:S01]  /*3260*/  LDCU UR7, c[0x0][0x38c] ;  /* 0x00007180ff0777ac */ /* 0x000f220008000800 */
[----:B------:R-:W-:Y:S01]  /*3270*/  IMAD.MOV.U32 R11, RZ, RZ, 0x1 ;  /* 0x00000001ff0b7424 */ /* 0x000fe200078e00ff */
[----:B------:R-:W-:Y:S01]  /*3280*/  CS2R R8, SRZ ;  /* 0x0000000000087805 */ /* 0x000fe2000001ff00 */
[----:B------:R-:W-:Y:S01]  /*3290*/  IMAD.MOV.U32 R10, RZ, RZ, RZ ;  /* 0x000000ffff0a7224 */ /* 0x000fe200078e00ff */
[----:B------:R-:W-:Y:S01]  /*32a0*/  UMOV UR18, URZ ;  /* 0x000000ff00127c82 */ /* 0x000fe20008000000 */
[----:B------:R-:W-:Y:S01]  /*32b0*/  UMOV UR17, URZ ;  /* 0x000000ff00117c82 */ /* 0x000fe20008000000 */
[----:B------:R-:W-:Y:S01]  /*32c0*/  UMOV UR22, 0x0 ;  /* 0x0000000000167882 */ /* 0x000fe20000000000 */
[----:B------:R-:W-:Y:S01]  /*32d0*/  UMOV UR23, 0x82004a0 ;  /* 0x082004a000177882 */ /* 0x000fe20000000000 */
[----:B------:R-:W-:Y:S01]  /*32e0*/  UMOV UR20, 0x0 ;  /* 0x0000000000147882 */ /* 0x000fe20000000000 */
[----:B------:R-:W-:Y:S01]  /*32f0*/  UMOV UR21, 0x82004a0 ;  /* 0x082004a000157882 */ /* 0x000fe20000000000 */
[----:B--2---:R-:W-:Y:S01]  /*3300*/  ULEA UR6, UR6, UR4, 0x18 ;  /* 0x0000000406067291 */ /* 0x004fe2000f8ec0ff */
[----:B------:R-:W2:Y:S03]  /*3310*/  LDCU UR4, c[0x0][0x38c] ;  /* 0x00007180ff0477ac */ /* 0x000ea60008000800 */
[----:B------:R-:W-:-:S02]  /*3320*/  UIADD3 UR11, UPT, UPT, UR6, 0x8400, URZ ;  /* 0x00008400060b7890 */ /* 0x000fc4000fffe0ff */
[----:B----4-:R-:W-:-:S03]  /*3330*/  UIADD3 UR7, UPT, UPT, UR7, 0x3f, URZ ;  /* 0x0000003f07077890 */ /* 0x010fc6000fffe0ff */
[----:B-1----:R-:W1:Y:S01]  /*3340*/  LDS R0, [UR6+0x1a0] ;  /* 0x0001a006ff007984 */ /* 0x002e620008000800 */
[----:B------:R-:W-:Y:S02]  /*3350*/  UIADD3 UR12, UPT, UPT, UR6, 0x20400, URZ ;  /* 0x00020400060c7890 */ /* 0x000fe4000fffe0ff */
[----:B------:R-:W-:Y:S02]  /*3360*/  USHF.R.S32.HI UR5, URZ, 0x1f, UR7 ;  /* 0x0000001fff057899 */ /* 0x000fe40008011407 */
[----:B------:R-:W-:Y:S02]  /*3370*/  USHF.R.U32.HI UR11, URZ, 0x4, UR11 ;  /* 0x00000004ff0b7899 */ /* 0x000fe4000801160b */
[----:B------:R-:W-:Y:S02]  /*3380*/  ULEA.HI UR5, UR5, UR7, URZ, 0x6 ;  /* 0x0000000705057291 */ /* 0x000fe4000f8f30ff */
[----:B------:R-:W-:Y:S02]  /*3390*/  USHF.R.U32.HI UR12, URZ, 0x4, UR12 ;  /* 0x00000004ff0c7899 */ /* 0x000fe4000801160c */
[----:B------:R-:W-:-:S02]  /*33a0*/  USHF.R.S32.HI UR5, URZ, 0x6, UR5 ;  /* 0x00000006ff057899 */ /* 0x000fc40008011405 */
[----:B------:R-:W-:Y:S02]  /*33b0*/  ULOP3.LUT UR11, UR11, 0x3fff, URZ, 0xc0, !UPT ;  /* 0x00003fff0b0b7892 */ /* 0x000fe4000f8ec0ff */
[----:B------:R-:W-:Y:S02]  /*33c0*/  UISETP.LT.AND UP0, UPT, UR5, 0x1, UPT ;  /* 0x000000010500788c */ /* 0x000fe4000bf01270 */
[----:B------:R-:W-:Y:S02]  /*33d0*/  ULOP3.LUT UR12, UR12, 0x3fff, URZ, 0xc0, !UPT ;  /* 0x00003fff0c0c7892 */ /* 0x000fe4000f8ec0ff */
[----:B------:R-:W-:Y:S02]  /*33e0*/  USEL UR10, UR5, 0x1, !UP0 ;  /* 0x00000001050a7887 */ /* 0x000fe4000c000000 */
[----:B------:R-:W-:Y:S02]  /*33f0*/  ULOP3.LUT UR11, UR11, 0x10000, URZ, 0xfc, !UPT ;  /* 0x000100000b0b7892 */ /* 0x000fe4000f8efcff */
[----:B------:R-:W-:-:S02]  /*3400*/  ULOP3.LUT UR12, UR12, 0x10000, URZ, 0xfc, !UPT ;  /* 0x000100000c0c7892 */ /* 0x000fc4000f8efcff */
[----:B------:R-:W-:Y:S02]  /*3410*/  UIADD3 UR10, UPT, UPT, -UR10, URZ, URZ ;  /* 0x000000ff0a0a7290 */ /* 0x000fe4000fffe1ff */
[----:B--2---:R-:W-:Y:S01]  /*3420*/  UISETP.GE.AND UP3, UPT, UR4, 0x1, UPT ;  /* 0x000000010400788c */ /* 0x004fe2000bf66270 */
[----:B-1----:R-:W-:-:S15]  /*3430*/  R2UR UR19, R0 ;  /* 0x00000000001372ca */ /* 0x002fde00000e0000 */
.L_x_68:
[----:B------:R-:W-:Y:S02]  /*3440*/  LEA R0, R10, UR6, 0x3 ;  /* 0x000000060a007c11 */ /* 0x000fe4000f8e18ff */
[----:B------:R-:W-:Y:S02]  /*3450*/  SHF.L.U32 R5, R9, 0x1f, RZ ;  /* 0x0000001f09057819 */ /* 0x000fe400000006ff */
[----:B------:R-:W-:Y:S01]  /*3460*/  PLOP3.LUT P0, PT, PT, PT, UP3, 0x80, 0x8 ;  /* 0x000000000008781c */ /* 0x000fe20003f0f038 */
[----:B------:R-:W-:Y:S01]  /*3470*/  VIADD R3, R0, 0x100 ;  /* 0x0000010000037836 */ /* 0x000fe20000000000 */
[----:B-1----:R-:W1:Y:S02]  /*3480*/  SYNCS.PHASECHK.TRANS64.TRYWAIT P1, [R0+URZ+0xf0], R5 ;  /* 0x0000f005000075a7 */ /* 0x002e6400080211ff */
[----:B-1--4-:R-:W-:Y:S09]  /*3490*/  @!P1 BRA `(.L_x_62) ;  /* 0x0000005800809947 */ /* 0x012ff20003800000 */
.L_x_145:
[----:B------:R-:W-:Y:S01]  /*34a0*/  LEA R4, R10, UR6, 0x4 ;  /* 0x000000060a047c11 */ /* 0x000fe2000f8e20ff */
[----:B------:R-:W-:Y:S01]  /*34b0*/  @UP3 ULEA UR4, UR17, UR6, 0x3 ;  /* 0x0000000611043291 */ /* 0x000fe2000f8e18ff */
[----:B------:R-:W-:Y:S01]  /*34c0*/  PLOP3.LUT P2, PT, PT, PT, PT, 0x80, 0x8 ;  /* 0x000000000008781c */ /* 0x000fe20003f4f070 */
[----:B------:R-:W-:Y:S01]  /*34d0*/  ULEA UR8, UR18, UR6, 0x3 ;  /* 0x0000000612087291 */ /* 0x000fe2000f8e18ff */
[----:B------:R-:W-:Y:S01]  /*34e0*/  PRMT R3, RZ, 0x654, R3 ;  /* 0x00000654ff037816 */ /* 0x000fe20000000003 */
[----:B------:R-:W-:Y:S01]  /*34f0*/  ULEA UR9, UR18, UR19, 0x7 ;  /* 0x0000001312097291 */ /* 0x000fe2000f8e38ff */
[----:B-1----:R-:W1:Y:S01]  /*3500*/  LDS.128 R4, [R4+0x180] ;  /* 0x0001800004047984 */ /* 0x002e620000000c00 */
[----:B------:R-:W-:Y:S02]  /*3510*/  @P0 SHF.L.U32 R2, R8, 0x1f, RZ ;  /* 0x0000001f08020819 */ /* 0x000fe400000006ff */
[----:B------:R-:W-:Y:S01]  /*3520*/  SHF.L.U32 R0, R11, 0x1f, RZ ;  /* 0x0000001f0b007819 */ /* 0x000fe200000006ff */
[----:B------:R-:W-:Y:S01]  /*3530*/  @!PT LDS RZ, [RZ] ;  /* 0x00000000fffff984 */ /* 0x000fe20000000800 */
[----:B------:R-:W-:Y:S01]  /*3540*/  @!PT LDS RZ, [RZ] ;  /* 0x00000000fffff984 */ /* 0x000fe20000000800 */
[----:B------:R-:W-:Y:S01]  /*3550*/  @!PT LDS RZ, [RZ] ;  /* 0x00000000fffff984 */ /* 0x000fe20000000800 */
[----:B------:R-:W-:Y:S01]  /*3560*/  @!PT LDS RZ, [RZ] ;  /* 0x00000000fffff984 */ /* 0x000fe20000000800 */
[----:B------:R2:W-:Y:S06]  /*3570*/  MEMBAR.ALL.CTA ;  /* 0x0000000000007992 */ /* 0x0005ec0000008000 */
[----:B--2---:R-:W2:Y:S02]  /*3580*/  FENCE.VIEW.ASYNC.S ;  /* 0x00000000000073c6 */ /* 0x004ea40000000000 */
[----:B--2---:R2:W-:Y:S01]  /*3590*/  SYNCS.ARRIVE.TRANS64.RED.A1T0 RZ, [R3+URZ], RZ ;  /* 0x000000ff03ff79a7 */ /* 0x0045e200081004ff */
[----:B------:R2:W4:Y:S01]  /*35a0*/  @P0 SYNCS.PHASECHK.TRANS64.TRYWAIT P2, [UR4], R2 ;  /* 0x00000002ff0005a7 */ /* 0x0005220008041104 */
[----:B-1----:R-:W-:Y:S01]  /*35b0*/  LOP3.LUT P1, RZ, R6, 0x1, RZ, 0xc0, !PT ;  /* 0x0000000106ff7812 */ /* 0x002fe2000782c0ff */
[----:B------:R-:W1:Y:S02]  /*35c0*/  SYNCS.PHASECHK.TRANS64.TRYWAIT P0, [UR8+0x130], R0 ;  /* 0x00013000ff0075a7 */ /* 0x000e640008001108 */
[----:B-12-4-:R-:W-:Y:S10]  /*35d0*/  @!P0 BRA `(.L_x_63) ;  /* 0x0000005800448947 */ /* 0x016ff40003800000 */
.L_x_147:
[----:B------:R-:W-:Y:S01]  /*35e0*/  IADD3 R10, PT, PT, R10, 0x1, RZ ;  /* 0x000000010a0a7810 */ /* 0x000fe20007ffe0ff */
[----:B------:R-:W-:Y:S06]  /*35f0*/  BRA.U !UP3, `(.L_x_64) ;  /* 0x000000010b987547 */ /* 0x000fec000b800000 */
[----:B------:R-:W-:Y:S01]  /*3600*/  UPLOP3.LUT UP4, UPT, UPT, UPT, UPT, 0x40, 0x4 ;  /* 0x000000000004789c */ /* 0x000fe20003f8e870 */
[----:B------:R-:W-:Y:S01]  /*3610*/  UMOV UR16, UR10 ;  /* 0x0000000a00107c82 */ /* 0x000fe20008000000 */
[----:B------:R-:W-:Y:S01]  /*3620*/  UMOV UR15, UR5 ;  /* 0x00000005000f7c82 */ /* 0x000fe20008000000 */
[----:B------:R-:W-:-:S08]  /*3630*/  UMOV UR14, UR17 ;  /* 0x00000011000e7c82 */ /* 0x000fd00008000000 */
.L_x_67:
[----:B------:R-:W-:Y:S02]  /*3640*/  UIADD3 UR16, UPT, UPT, UR16, 0x1, URZ ;  /* 0x0000000110107890 */ /* 0x000fe4000fffe0ff */
[----:B--2---:R-:W-:Y:S02]  /*3650*/  ULEA UR7, UR14, UR6, 0x3 ;  /* 0x000000060e077291 */ /* 0x004fe4000f8e18ff */
[----:B------:R-:W-:Y:S01]  /*3660*/  UISETP.NE.AND UP0, UPT, UR16, URZ, UPT ;  /* 0x000000ff1000728c */ /* 0x000fe2000bf05270 */
[----:B----4-:R-:W-:Y:S10]  /*3670*/  @P2 BRA `(.L_x_65) ;  /* 0x00000000000c2947 */ /* 0x010ff40003800000 */
[----:B-1----:R-:W-:Y:S04]  /*3680*/  SHF.L.U32 R3, R8, 0x1f, RZ ;  /* 0x0000001f08037819 */ /* 0x002fe800000006ff */
[----:B------:R-:W1:Y:S02]  /*3690*/  SYNCS.PHASECHK.TRANS64.TRYWAIT P0, [UR7], R3 ;  /* 0x00000003ff0075a7 */ /* 0x000e640008001107 */
[----:B-1----:R-:W-:Y:S05]  /*36a0*/  @!P0 BRA `(.L_x_66) ;  /* 0x0000005800288947 */ /* 0x002fea0003800000 */
.L_x_65:
[----:B------:R-:W-:Y:S01]  /*36b0*/  UISETP.NE.AND UP1, UPT, UR15, 0x1, UPT ;  /* 0x000000010f00788c */ /* 0x000fe2000bf25270 */
[----:B------:R-:W-:Y:S01]  /*36c0*/  PLOP3.LUT P2, PT, PT, PT, PT, 0x80, 0x8 ;  /* 0x000000000008781c */ /* 0x000fe20003f4f070 */
[----:B------:R-:W-:Y:S02]  /*36d0*/  UIADD3 UR17, UPT, UPT, UR14, 0x1, URZ ;  /* 0x000000010e117890 */ /* 0x000fe4000fffe0ff */
[----:B------:R-:W-:Y:S02]  /*36e0*/  ULEA UR24, UR14, UR12, 0x9 ;  /* 0x0000000c0e187291 */ /* 0x000fe4000f8e48ff */
[----:B------:R-:W-:Y:S01]  /*36f0*/  UISETP.NE.AND UP2, UPT, UR17, 0xc, UPT ;  /* 0x0000000c1100788c */ /* 0x000fe2000bf45270 */
[----:B------:R-:W-:Y:S01]  /*3700*/  PLOP3.LUT P0, PT, PT, PT, UP1, 0x80, 0x8 ;  /* 0x000000000008781c */ /* 0x000fe20003f0f018 */
[----:B------:R-:W-:Y:S02]  /*3710*/  ULEA UR26, UR14, UR11, 0x9 ;  /* 0x0000000b0e1a7291 */ /* 0x000fe4000f8e48ff */
[----:B------:R-:W-:Y:S02]  /*3720*/  USEL UR13, URZ, 0x1, UP2 ;  /* 0x00000001ff0d7887 */ /* 0x000fe40009000000 */
[----:B------:R-:W-:Y:S02]  /*3730*/  USEL UR17, UR17, URZ, UP2 ;  /* 0x000000ff11117287 */ /* 0x000fe40009000000 */
[----:B------:R-:W-:Y:S02]  /*3740*/  UIADD3 UR30, UPT, UPT, UR24, 0x2, URZ ;  /* 0x00000002181e7890 */ /* 0x000fe4000fffe0ff */
[----:B------:R-:W-:Y:S01]  /*3750*/  @UP1 ULEA UR4, UR17, UR6, 0x3 ;  /* 0x0000000611041291 */ /* 0x000fe2000f8e18ff */
[----:B------:R-:W-:Y:S01]  /*3760*/  LOP3.LUT R8, R8, UR13, RZ, 0x3c, !PT ;  /* 0x0000000d08087c12 */ /* 0x000fe2000f8e3cff */
[----:B------:R-:W-:Y:S02]  /*3770*/  UIADD3 UR28, UPT, UPT, UR26, 0x2, URZ ;  /* 0x000000021a1c7890 */ /* 0x000fe4000fffe0ff */
[----:B------:R-:W-:Y:S01]  /*3780*/  UIADD3 UR7, UPT, UPT, UR7, 0x60, URZ ;  /* 0x0000006007077890 */ /* 0x000fe2000fffe0ff */
[----:B-1----:R-:W-:Y:S01]  /*3790*/  @P0 SHF.L.U32 R0, R8, 0x1f, RZ ;  /* 0x0000001f08000819 */ /* 0x002fe200000006ff */
[----:B------:R-:W-:Y:S01]  /*37a0*/  UMOV UR25, 0x80004020 ;  /* 0x8000402000197882 */ /* 0x000fe20000000000 */
[----:B------:R-:W-:Y:S01]  /*37b0*/  UMOV UR27, 0x80004020 ;  /* 0x80004020001b7882 */ /* 0x000fe20000000000 */
[----:B------:R-:W-:Y:S01]  /*37c0*/  UMOV UR31, 0x80004020 ;  /* 0x80004020001f7882 */ /* 0x000fe20000000000 */
[----:B------:R2:W4:Y:S01]  /*37d0*/  @P0 SYNCS.PHASECHK.TRANS64.TRYWAIT P2, [UR4], R0 ;  /* 0x00000000ff0005a7 */ /* 0x0005220008041104 */
[----:B------:R-:W-:Y:S01]  /*37e0*/  UIADD3 UR15, UPT, UPT, UR15, -0x1, URZ ;  /* 0xffffffff0f0f7890 */ /* 0x000fe2000fffe0ff */
[----:B------:R2:W-:Y:S01]  /*37f0*/  UTCIMMA gdesc[UR26], gdesc[UR24], tmem[UR9], tmem[UR22], idesc[UR23], UP4 ;  /* 0x00ff16181a0075ea */ /* 0x0005e2000a000109 */
[----:B------:R-:W-:Y:S01]  /*3800*/  UPLOP3.LUT UP4, UPT, UPT, UPT, UPT, 0x80, 0x8 ;  /* 0x000000000008789c */ /* 0x000fe20003f8f070 */
[----:B------:R-:W-:Y:S01]  /*3810*/  UMOV UR29, 0x80004020 ;  /* 0x80004020001d7882 */ /* 0x000fe20000000000 */
[----:B------:R-:W-:Y:S01]  /*3820*/  UMOV UR14, UR17 ;  /* 0x00000011000e7c82 */ /* 0x000fe20008000000 */
[----:B------:R2:W-:Y:S01]  /*3830*/  UTCIMMA gdesc[UR28], gdesc[UR30], tmem[UR9], tmem[UR20], idesc[UR21], UPT ;  /* 0x00ff141e1c0075ea */ /* 0x0005e2000b800109 */
[----:B------:R2:W-:Y:S01]  /*3840*/  UTCBAR [UR7], URZ ;  /* 0x000000ff070073e9 */ /* 0x0005e200080000ff */
[----:B------:R-:W-:Y:S06]  /*3850*/  BRA.U UP0, `(.L_x_67) ;  /* 0xfffffffd00787547 */ /* 0x000fec000b83ffff */
.L_x_64:
[----:B------:R-:W-:Y:S01]  /*3860*/  UIADD3 UR18, UPT, UPT, UR18, 0x1, URZ ;  /* 0x0000000112127890 */ /* 0x000fe2000fffe0ff */
[C---:B------:R-:W-:Y:S01]  /*3870*/  ISETP.NE.AND P0, PT, R10.reuse, 0x2, PT ;  /* 0x000000020a00780c */ /* 0x040fe20003f05270 */
[----:B------:R-:W-:Y:S02]  /*3880*/  UIADD3 UR8, UPT, UPT, UR8, 0x110, URZ ;  /* 0x0000011008087890 */ /* 0x000fe4000fffe0ff */
[----:B------:R-:W-:Y:S01]  /*3890*/  UISETP.NE.AND UP0, UPT, UR18, 0x4, UPT ;  /* 0x000000041200788c */ /* 0x000fe2000bf05270 */
[----:B-12---:R-:W-:Y:S02]  /*38a0*/  SEL R0, RZ, 0x1, P0 ;  /* 0x00000001ff007807 */ /* 0x006fe40000000000 */
[----:B------:R-:W-:Y:S01]  /*38b0*/  SEL R10, R10, RZ, P0 ;  /* 0x000000ff0a0a7207 */ /* 0x000fe20000000000 */
[----:B------:R-:W-:Y:S01]  /*38c0*/  USEL UR4, URZ, 0x1, UP0 ;  /* 0x00000001ff047887 */ /* 0x000fe20008000000 */
[----:B------:R-:W-:Y:S01]  /*38d0*/  LOP3.LUT R9, R9, R0, RZ, 0x3c, !PT ;  /* 0x0000000009097212 */ /* 0x000fe200078e3cff */
[----:B------:R-:W-:Y:S01]  /*38e0*/  USEL UR18, UR18, URZ, UP0 ;  /* 0x000000ff12127287 */ /* 0x000fe20008000000 */
[----:B------:R1:W-:Y:S03]  /*38f0*/  UTCBAR [UR8], URZ ;  /* 0x000000ff080073e9 */ /* 0x0003e600080000ff */
[----:B------:R-:W-:Y:S01]  /*3900*/  LOP3.LUT R11, R11, UR4, RZ, 0x3c, !PT ;  /* 0x000000040b0b7c12 */ /* 0x000fe2000f8e3cff */
[----:B------:R-:W-:Y:S07]  /*3910*/  @P1 BRA `(.L_x_68) ;  /* 0xfffffff800c81947 */ /* 0x000fee000383ffff */
[----:B------:R-:W2:Y:S01]  /*3920*/  S2UR UR4, SR_CgaCtaId ;  /* 0x00000000000479c3 */ /* 0x000ea20000008800 */
[----:B------:R-:W-:Y:S01]  /*3930*/  ELECT P0, URZ, PT ;  /* 0x0000000000ff782f */ /* 0x000fe20003800000 */
[----:B------:R-:W-:Y:S01]  /*3940*/  IMAD.MOV.U32 R0, RZ, RZ, 0x1 ;  /* 0x00000001ff007424 */ /* 0x000fe200078e00ff */
[----:B------:R-:W-:Y:S01]  /*3950*/  UIADD3 UR6, UPT, UPT, UR6, 0x130, URZ ;  /* 0x0000013006067890 */ /* 0x000fe2000fffe0ff */
[----:B------:R-:W-:Y:S01]  /*3960*/  SHF.L.U32 R3, R11, 0x1f, RZ ;  /* 0x0000001f0b037819 */ /* 0x000fe200000006ff */
[----:B------:R-:W-:-:S03]  /*3970*/  UMOV UR5, 0x40 ;  /* 0x0000004000057882 */ /* 0x000fc60000000000 */
[----:B------:R-:W-:Y:S01]  /*3980*/  UVIRTCOUNT.DEALLOC.SMPOOL 0x80 ;  /* 0x000000800000784c */ /* 0x000fe20000000000 */
[----:B--2---:R-:W-:Y:S02]  /*3990*/  ULEA UR4, UR4, UR5, 0x18 ;  /* 0x0000000504047291 */ /* 0x004fe4000f8ec0ff */
[----:B------:R-:W-:-:S07]  /*39a0*/  ULEA UR5, UR18, UR6, 0x3 ;  /* 0x0000000612057291 */ /* 0x000fce000f8e18ff */
[----:B------:R2:W-:Y:S02]  /*39b0*/  @P0 STS.U8 [UR4+0x1c], R0 ;  /* 0x00001c00ff000988 */ /* 0x0005e40008000004 */
[----:B------:R-:W3:Y:S02]  /*39c0*/  SYNCS.PHASECHK.TRANS64.TRYWAIT P0, [UR5], R3 ;  /* 0x00000003ff0075a7 */ /* 0x000ee40008001105 */
[----:B--23--:R-:W-:Y:S05]  /*39d0*/  @!P0 BRA `(.L_x_69) ;  /* 0x0000005400748947 */ /* 0x00cfea0003800000 */
.L_x_150:
[----:B------:R-:W-:-:S04]  /*39e0*/  UIADD3 UR7, UPT, UPT, UR18, 0x1, URZ ;  /* 0x0000000112077890 */ /* 0x000fc8000fffe0ff */
[----:B------:R-:W-:-:S04]  /*39f0*/  UISETP.NE.AND UP0, UPT, UR7, 0x4, UPT ;  /* 0x000000040700788c */ /* 0x000fc8000bf05270 */
[----:B-1----:R-:W-:Y:S02]  /*3a00*/  USEL UR8, URZ, 0x1, UP0 ;  /* 0x00000001ff087887 */ /* 0x002fe40008000000 */
[----:B------:R-:W-:-:S04]  /*3a10*/  USEL UR7, UR7, URZ, UP0 ;  /* 0x000000ff07077287 */ /* 0x000fc80008000000 */
[----:B------:R-:W-:Y:S01]  /*3a20*/  ULEA UR5, UR7, UR6, 0x3 ;  /* 0x0000000607057291 */ /* 0x000fe2000f8e18ff */
[----:B------:R-:W-:-:S04]  /*3a30*/  LOP3.LUT R2, R11, UR8, RZ, 0x3c, !PT ;  /* 0x000000080b027c12 */ /* 0x000fc8000f8e3cff */
[----:B--2---:R-:W-:-:S04]  /*3a40*/  SHF.L.U32 R3, R2, 0x1f, RZ ;  /* 0x0000001f02037819 */ /* 0x004fc800000006ff */
[----:B------:R-:W1:Y:S02]  /*3a50*/  SYNCS.PHASECHK.TRANS64.TRYWAIT P0, [UR5], R3 ;  /* 0x00000003ff0075a7 */ /* 0x000e640008001105 */
[----:B-1----:R-:W-:Y:S05]  /*3a60*/  @!P0 BRA `(.L_x_70) ;  /* 0x0000005400688947 */ /* 0x002fea0003800000 */
.L_x_152:
        /* <DEDUP_REMOVED lines=9> */
.L_x_154:
[----:B------:R-:W-:-:S04]  /*3b00*/  UIADD3 UR7, UPT, UPT, UR7, 0x1, URZ ;  /* 0x0000000107077890 */ /* 0x000fc8000fffe0ff */
[----:B------:R-:W-:-:S04]  /*3b10*/  UISETP.NE.AND UP0, UPT, UR7, 0x4, UPT ;  /* 0x000000040700788c */ /* 0x000fc8000bf05270 */
[----:B------:R-:W-:Y:S02]  /*3b20*/  USEL UR5, URZ, 0x1, UP0 ;  /* 0x00000001ff057887 */ /* 0x000fe40008000000 */
[----:B------:R-:W-:-:S04]  /*3b30*/  USEL UR7, UR7, URZ, UP0 ;  /* 0x000000ff07077287 */ /* 0x000fc80008000000 */
[----:B------:R-:W-:Y:S01]  /*3b40*/  ULEA UR7, UR7, UR6, 0x3 ;  /* 0x0000000607077291 */ /* 0x000fe2000f8e18ff */
[----:B-1----:R-:W-:-:S04]  /*3b50*/  LOP3.LUT R3, R2, UR5, RZ, 0x3c, !PT ;  /* 0x0000000502037c12 */ /* 0x002fc8000f8e3cff */
[----:B------:R-:W-:-:S04]  /*3b60*/  SHF.L.U32 R3, R3, 0x1f, RZ ;  /* 0x0000001f03037819 */ /* 0x000fc800000006ff */
[----:B------:R-:W1:Y:S02]  /*3b70*/  SYNCS.PHASECHK.TRANS64.TRYWAIT P0, [UR7], R3 ;  /* 0x00000003ff0075a7 */ /* 0x000e640008001107 */
[----:B-1----:R-:W-:Y:S05]  /*3b80*/  @!P0 BRA `(.L_x_72) ;  /* 0x0000005400508947 */ /* 0x002fea0003800000 */
.L_x_156:
[----:B------:R-:W-:Y:S01]  /*3b90*/  NOP ;  /* 0x0000000000007918 */ /* 0x000fe20000000000 */
[----:B-1----:R-:W1:Y:S01]  /*3ba0*/  LDS R0, [UR4+0x14] ;  /* 0x00001404ff007984 */ /* 0x002e620008000800 */
[----:B------:R-:W-:Y:S01]  /*3bb0*/  ULOP3.LUT UR6, UR19, 0xffff, URZ, 0xc0, !UPT ;  /* 0x0000ffff13067892 */ /* 0x000fe2000f8ec0ff */
[----:B------:R-:W-:Y:S01]  /*3bc0*/  UMOV UR8, 0xffff ;  /* 0x0000ffff00087882 */ /* 0x000fe20000000000 */
[----:B------:R-:W-:Y:S02]  /*3bd0*/  UMOV UR5, 0x1 ;  /* 0x0000000100057882 */ /* 0x000fe40000000000 */
[----:B------:R-:W-:-:S04]  /*3be0*/  USHF.R.U32.HI UR6, URZ, 0x5, UR6 ;  /* 0x00000005ff067899 */ /* 0x000fc80008011606 */
[----:B------:R-:W-:Y:S02]  /*3bf0*/  USHF.L.U32 UR8, UR8, UR6, URZ ;  /* 0x0000000608087299 */ /* 0x000fe400080006ff */
[----:B------:R-:W-:-:S04]  /*3c00*/  USHF.L.U32 UR5, UR5, UR6, URZ ;  /* 0x0000000605057299 */ /* 0x000fc800080006ff */
[----:B-1----:R-:W-:-:S04]  /*3c10*/  LOP3.LUT R0, R0, UR8, RZ, 0xc0, !PT ;  /* 0x0000000800007c12 */ /* 0x002fc8000f8ec0ff */
[----:B------:R-:W-:-:S13]  /*3c20*/  ISETP.NE.AND P0, PT, R0, UR8, PT ;  /* 0x0000000800007c0c */ /* 0x000fda000bf05270 */
[----:B------:R-:W-:Y:S05]  /*3c30*/  @P0 BRA `(.L_x_73) ;  /* 0x0000000000580947 */ /* 0x000fea0003800000 */
[----:B------:R-:W1:Y:S02]  /*3c40*/  LDS R0, [UR4+0x18] ;  /* 0x00001804ff007984 */ /* 0x000e640008000800 */
[----:B-1----:R-:W-:-:S04]  /*3c50*/  LOP3.LUT R0, R0, UR5, RZ, 0xc0, !PT ;  /* 0x0000000500007c12 */ /* 0x002fc8000f8ec0ff */
[----:B------:R-:W-:-:S13]  /*3c60*/  ISETP.NE.AND P0, PT, R0, UR5, PT ;  /* 0x0000000500007c0c */ /* 0x000fda000bf05270 */
[----:B------:R-:W-:Y:S05]  /*3c70*/  @P0 BRA `(.L_x_74) ;  /* 0x00000000003c0947 */ /* 0x000fea0003800000 */
[----:B------:R-:W1:Y:S01]  /*3c80*/  S2R R2, SR_LANEID ;  /* 0x0000000000027919 */ /* 0x000e620000000000 */
[----:B------:R-:W-:Y:S01]  /*3c90*/  ULOP3.LUT UR8, URZ, UR8, URZ, 0x33, !UPT ;  /* 0x00000008ff087292 */ /* 0x000fe2000f8e33ff */
[----:B------:R-:W-:Y:S01]  /*3ca0*/  LOP3.LUT R4, RZ, UR5, RZ, 0x33, !PT ;  /* 0x00000005ff047c12 */ /* 0x000fe2000f8e33ff */
[----:B------:R-:W-:Y:S02]  /*3cb0*/  VOTEU.ANY UR7, UPT, PT ;  /* 0x0000000000077886 */ /* 0x000fe400038e0100 */
[----:B------:R-:W-:Y:S01]  /*3cc0*/  UFLO.U32 UR7, UR7 ;  /* 0x00000007000772bd */ /* 0x000fe200080e0000 */
[----:B------:R-:W2:Y:S01]  /*3cd0*/  REDUX UR5, R4 ;  /* 0x00000000040573c4 */ /* 0x000ea20000000000 */
[----:B------:R-:W-:-:S06]  /*3ce0*/  IMAD.U32 R0, RZ, RZ, UR8 ;  /* 0x00000008ff007e24 */ /* 0x000fcc000f8e00ff */
[----:B------:R3:W-:Y:S01]  /*3cf0*/  UTCATOMSWS.AND URZ, UR8 ;  /* 0x0000000800ff79e3 */ /* 0x0007e20008000000 */
[----:B------:R-:W4:Y:S01]  /*3d00*/  REDUX UR6, R0 ;  /* 0x00000000000673c4 */ /* 0x000f220000000000 */
[----:B-1----:R-:W-:Y:S01]  /*3d10*/  ISETP.EQ.U32.AND P0, PT, R2, UR7, PT ;  /* 0x0000000702007c0c */ /* 0x002fe2000bf02070 */
[----:B--2---:R-:W-:Y:S01]  /*3d20*/  IMAD.U32 R2, RZ, RZ, UR5 ;  /* 0x00000005ff027e24 */ /* 0x004fe2000f8e00ff */
[----:B----4-:R-:W-:-:S11]  /*3d30*/  MOV R3, UR6 ;  /* 0x0000000600037c02 */ /* 0x010fd60008000f00 */
[----:B------:R3:W-:Y:S04]  /*3d40*/  @P0 ATOMS.AND RZ, [UR4+0x14], R3 ;  /* 0x00001403ffff098c */ /* 0x0007e8000a800004 */
[----:B------:R3:W-:Y:S01]  /*3d50*/  @P0 ATOMS.AND RZ, [UR4+0x18], R2 ;  /* 0x00001802ffff098c */ /* 0x0007e2000a800004 */
[----:B------:R-:W-:Y:S05]  /*3d60*/  BRA `(.L_x_75) ;  /* 0x0000000000147947 */ /* 0x000fea0003800000 */
.L_x_74:
[----:B------:R-:W-:Y:S02]  /*3d70*/  MOV R2, 0x3d90 ;  /* 0x00003d9000027802 */ /* 0x000fe40000000f00 */
[----:B----45:R-:W-:Y:S05]  /*3d80*/  CALL.REL.NOINC `($__internal_0_$__cuda_sm10x_tcgen05_guardrail_trap_col_being_dealloced_not_returned_by_alloc) ;  /* 0x0000005400ac7944 */ /* 0x030fea0003c00000 */
[----:B------:R-:W-:Y:S05]  /*3d90*/  BRA `(.L_x_75) ;  /* 0x0000000000087947 */ /* 0x000fea0003800000 */
.L_x_73:
[----:B------:R-:W-:Y:S02]  /*3da0*/  MOV R2, 0x3dc0 ;  /* 0x00003dc000027802 */ /* 0x000fe40000000f00 */
[----:B----45:R-:W-:Y:S05]  /*3db0*/  CALL.REL.NOINC `($__internal_2_$__cuda_sm10x_tcgen05_guardrail_trap_unallocated_columns_being_dealloced) ;  /* 0x0000005400b87944 */ /* 0x030fea0003c00000 */
.L_x_75:
[----:B------:R-:W-:Y:S01]  /*3dc0*/  NOP ;  /* 0x0000000000007918 */ /* 0x000fe20000000000 */
[----:B---3--:R-:W-:Y:S05]  /*3dd0*/  EXIT ;  /* 0x000000000000794d */ /* 0x008fea0003800000 */
.L_x_57:
[----:B------:R-:W-:-:S09]  /*3de0*/  UISETP.NE.OR UP2, UPT, UR8, 0x3, !UP2 ;  /* 0x000000030800788c */ /* 0x000fd2000d745670 */
[----:B------:R-:W-:Y:S05]  /*3df0*/  BRA.U UP2, `(.L_x_76) ;  /* 0x0000000d02407547 */ /* 0x000fea000b800000 */
[----:B------:R-:W1:Y:S01]  /*3e00*/  LDC R0, c[0x0][0xb30] ;  /* 0x0002cc00ff007b82 */ /* 0x000e620000000800 */
[----:B------:R-:W2:Y:S01]  /*3e10*/  LDCU.64 UR8, c[0x0][0x888] ;  /* 0x00011100ff0877ac */ /* 0x000ea20008000a00 */
[----:B------:R-:W-:Y:S02]  /*3e20*/  HFMA2 R29, -RZ, RZ, 0, 0 ;  /* 0x00000000ff1d7431 */ /* 0x000fe400000001ff */
[----:B------:R-:W-:Y:S01]  /*3e30*/  IMAD.MOV.U32 R31, RZ, RZ, 0x1 ;  /* 0x00000001ff1f7424 */ /* 0x000fe200078e00ff */
[----:B------:R-:W-:Y:S01]  /*3e40*/  MOV R23, 0x2000 ;  /* 0x0000200000177802 */ /* 0x000fe20000000f00 */
[----:B------:R-:W4:Y:S01]  /*3e50*/  LDCU.64 UR4, c[0x0][0x890] ;  /* 0x00011200ff0477ac */ /* 0x000f220008000a00 */
[----:B------:R-:W-:Y:S01]  /*3e60*/  IMAD.MOV.U32 R30, RZ, RZ, RZ ;  /* 0x000000ffff1e7224 */ /* 0x000fe200078e00ff */
[----:B------:R-:W3:Y:S01]  /*3e70*/  LDC R19, c[0x0][0x370] ;  /* 0x0000dc00ff137b82 */ /* 0x000ee20000000800 */
[----:B------:R-:W-:Y:S01]  /*3e80*/  UMOV UR7, 0x400 ;  /* 0x0000040000077882 */ /* 0x000fe20000000000 */
[----:B------:R-:W-:-:S02]  /*3e90*/  UPLOP3.LUT UP1, UPT, UPT, UPT, UPT, 0x40, 0x4 ;  /* 0x000000000004789c */ /* 0x000fc40003f2e870 */
[----:B------:R-:W-:-:S04]  /*3ea0*/  ULEA UR7, UR37, UR7, 0x18 ;  /* 0x0000000725077291 */ /* 0x000fc8000f8ec0ff */
[----:B------:R-:W3:Y:S01]  /*3eb0*/  LDC R2, c[0x0][0xb0c] ;  /* 0x0002c300ff027b82 */ /* 0x000ee20000000800 */
[----:B------:R-:W-:Y:S02]  /*3ec0*/  UIADD3 UR13, UPT, UPT, UR7, 0xc8, URZ ;  /* 0x000000c8070d7890 */ /* 0x000fe4000fffe0ff */
[----:B--2---:R-:W-:Y:S02]  /*3ed0*/  UISETP.NE.U32.AND UP2, UPT, UR8, URZ, UPT ;  /* 0x000000ff0800728c */ /* 0x004fe4000bf45070 */
[----:B------:R-:W-:Y:S02]  /*3ee0*/  UIADD3 UR17, UPT, UPT, UR7, 0xc0, URZ ;  /* 0x000000c007117890 */ /* 0x000fe4000fffe0ff */
[----:B----4-:R-:W-:Y:S01]  /*3ef0*/  UISETP.NE.U32.AND UP3, UPT, UR4, URZ, UPT ;  /* 0x000000ff0400728c */ /* 0x010fe2000bf65070 */
[----:B------:R-:W2:Y:S01]  /*3f00*/  LDC R18, c[0x0][0xb20] ;  /* 0x0002c800ff127b82 */ /* 0x000ea20000000800 */
[----:B-1----:R-:W-:Y:S01]  /*3f10*/  ISETP.NE.AND P1, PT, R0, 0x1, PT ;  /* 0x000000010000780c */ /* 0x002fe20003f25270 */
[----:B------:R-:W-:-:S02]  /*3f20*/  UISETP.NE.AND.EX UP2, UPT, UR9, URZ, UPT, UP2 ;  /* 0x000000ff0900728c */ /* 0x000fc4000bf45320 */
[----:B------:R-:W-:Y:S02]  /*3f30*/  UPRMT UR13, UR37, 0x654, UR13 ;  /* 0x00000654250d7896 */ /* 0x000fe4000800000d */
[----:B------:R-:W-:Y:S02]  /*3f40*/  UISETP.NE.AND.EX UP3, UPT, UR5, URZ, UPT, UP3 ;  /* 0x000000ff0500728c */ /* 0x000fe4000bf65330 */
[----:B------:R-:W1:Y:S08]  /*3f50*/  LDC.64 R32, c[0x0][0x348] ;  /* 0x0000d200ff207b82 */ /* 0x000e700000000a00 */
[----:B------:R-:W4:Y:S08]  /*3f60*/  LDC.64 R16, c[0x0][0xb10] ;  /* 0x0002c400ff107b82 */ /* 0x000f300000000a00 */
[----:B------:R-:W1:Y:S08]  /*3f70*/  LDC.64 R6, c[0x0][0xb18] ;  /* 0x0002c600ff067b82 */ /* 0x000e700000000a00 */
[----:B------:R-:W1:Y:S08]  /*3f80*/  LDC.64 R4, c[0x0][0xb28] ;  /* 0x0002ca00ff047b82 */ /* 0x000e700000000a00 */
[----:B--23--:R-:W1:Y:S02]  /*3f90*/  LDC R22, c[0x0][0x374] ;  /* 0x0000dd00ff167b82 */ /* 0x00ce640000000800 */
.L_x_85:
[C---:B------:R-:W-:Y:S02]  /*3fa0*/  LEA R0, R30.reuse, UR7, 0x3 ;  /* 0x000000071e007c11 */ /* 0x040fe4000f8e18ff */
[----:B------:R-:W-:Y:S02]  /*3fb0*/  SHF.L.U32 R3, R29, 0x1f, RZ ;  /* 0x0000001f1d037819 */ /* 0x000fe400000006ff */
[----:B------:R-:W-:Y:S02]  /*3fc0*/  LEA R24, R30, UR7, 0x4 ;  /* 0x000000071e187c11 */ /* 0x000fe4000f8e20ff */
[----:B--2---:R-:W2:Y:S02]  /*3fd0*/  SYNCS.PHASECHK.TRANS64.TRYWAIT P0, [R0+URZ+0xf0], R3 ;  /* 0x0000f003000075a7 */ /* 0x004ea400080011ff */
[----:B--2---:R-:W-:Y:S05]  /*3fe0*/  @!P0 BRA `(.L_x_77) ;  /* 0x0000005000508947 */ /* 0x004fea0003800000 */
.L_x_157:
[----:B------:R-:W-:Y:S01]  /*3ff0*/  ISETP.GE.AND P0, PT, R72, 0x1, PT ;  /* 0x000000014800780c */ /* 0x000fe20003f06270 */
[----:B------:R-:W3:Y:S01]  /*4000*/  LDS.128 R24, [R24+0x180] ;  /* 0x0001800018187984 */ /* 0x000ee20000000c00 */
[----:B--2---:R-:W-:Y:S01]  /*4010*/  VIADD R0, R0, 0x100 ;  /* 0x0000010000007836 */ /* 0x004fe20000000000 */
[----:B------:R-:W-:Y:S01]  /*4020*/  @!PT LDS RZ, [RZ] ;  /* 0x00000000fffff984 */ /* 0x000fe20000000800 */
[----:B------:R-:W-:Y:S01]  /*4030*/  @!PT LDS RZ, [RZ] ;  /* 0x00000000fffff984 */ /* 0x000fe20000000800 */
[----:B------:R-:W-:Y:S01]  /*4040*/  @!PT LDS RZ, [RZ] ;  /* 0x00000000fffff984 */ /* 0x000fe20000000800 */
[----:B------:R-:W-:Y:S01]  /*4050*/  @!PT LDS RZ, [RZ] ;  /* 0x00000000fffff984 */ /* 0x000fe20000000800 */
[----:B------:R2:W-:Y:S06]  /*4060*/  MEMBAR.ALL.CTA ;  /* 0x0000000000007992 */ /* 0x0005ec0000008000 */
[----:B--2---:R-:W2:Y:S01]  /*4070*/  FENCE.VIEW.ASYNC.S ;  /* 0x00000000000073c6 */ /* 0x004ea20000000000 */
[----:B------:R-:W-:Y:S04]  /*4080*/  PRMT R0, RZ, 0x654, R0 ;  /* 0x00000654ff007816 */ /* 0x000fe80000000000 */
[----:B--2---:R2:W-:Y:S01]  /*4090*/  SYNCS.ARRIVE.TRANS64.RED.A1T0 RZ, [R0+URZ], RZ ;  /* 0x000000ff00ff79a7 */ /* 0x0045e200081004ff */
[----:B---3--:R-:W-:Y:S11]  /*40a0*/  LOP3.LUT P3, RZ, R26, 0x1, RZ, 0xc0, !PT ;  /* 0x000000011aff7812 */ /* 0x008ff6000786c0ff */
[----:B------:R-:W-:Y:S02]  /*40b0*/  @!UPT UIADD3 URZ, UPT, UPT, URZ, URZ, URZ ;  /* 0x000000fffffff290 */ /* 0x000fe4000fffe0ff */
[----:B------:R-:W-:Y:S02]  /*40c0*/  @P3 MOV R13, R24 ;  /* 0x00000018000d3202 */ /* 0x000fe40000000f00 */
[----:B------:R-:W-:Y:S01]  /*40d0*/  @P3 LOP3.LUT R8, R25, 0xffff, RZ, 0xc0, !PT ;  /* 0x0000ffff19083812 */ /* 0x000fe200078ec0ff */
[----:B--2---:R-:W-:Y:S06]  /*40e0*/  @!P0 BRA `(.L_x_78) ;  /* 0x0000000000a48947 */ /* 0x004fec0003800000 */
[----:B-1----:R-:W-:Y:S01]  /*40f0*/  IMAD.HI.U32 R35, R22, R7, RZ ;  /* 0x0000000716237227 */ /* 0x002fe200078e00ff */
[----:B------:R-:W-:Y:S02]  /*4100*/  ISETP.NE.AND P0, PT, R6, 0x1, PT ;  /* 0x000000010600780c */ /* 0x000fe40003f05270 */
[----:B------:R-:W-:Y:S01]  /*4110*/  ISETP.NE.AND P2, PT, R72, 0x1, PT ;  /* 0x000000014800780c */ /* 0x000fe20003f45270 */
[----:B----4-:R-:W-:Y:S01]  /*4120*/  IMAD.HI.U32 R34, R19, R16, RZ ;  /* 0x0000001013227227 */ /* 0x010fe200078e00ff */
[----:B------:R-:W-:Y:S02]  /*4130*/  SHF.R.U32.HI R35, RZ, R18, R35 ;  /* 0x00000012ff237219 */ /* 0x000fe40000011623 */
[----:B------:R-:W-:Y:S01]  /*4140*/  ISETP.NE.AND P4, PT, R2, 0x1, PT ;  /* 0x000000010200780c */ /* 0x000fe20003f85270 */
[----:B------:R-:W-:Y:S01]  /*4150*/  IMAD.HI.U32 R36, R13, R16, RZ ;  /* 0x000000100d247227 */ /* 0x000fe200078e00ff */
[----:B------:R-:W-:Y:S02]  /*4160*/  SHF.R.U32.HI R34, RZ, R17, R34 ;  /* 0x00000011ff227219 */ /* 0x000fe40000011622 */
[----:B------:R-:W-:Y:S01]  /*4170*/  SEL R3, R22, R35, !P0 ;  /* 0x0000002316037207 */ /* 0x000fe20004000000 */
[C---:B------:R-:W-:Y:S01]  /*4180*/  IMAD.HI.U32 R35, R8.reuse, R7, RZ ;  /* 0x0000000708237227 */ /* 0x040fe200078e00ff */
[----:B------:R-:W-:Y:S02]  /*4190*/  SEL R11, R19, R34, !P4 ;  /* 0x00000022130b7207 */ /* 0x000fe40006000000 */
[----:B------:R-:W-:Y:S01]  /*41a0*/  SHF.R.U32.HI R36, RZ, R17, R36 ;  /* 0x00000011ff247219 */ /* 0x000fe20000011624 */
[----:B------:R-:W-:Y:S01]  /*41b0*/  IMAD.HI.U32 R38, R3, R4, RZ ;  /* 0x0000000403267227 */ /* 0x000fe200078e00ff */
[----:B------:R-:W-:Y:S03]  /*41c0*/  SHF.R.U32.HI R35, RZ, R18, R35 ;  /* 0x00000012ff237219 */ /* 0x000fe60000011623 */
[----:B------:R-:W-:Y:S01]  /*41d0*/  IMAD.HI.U32 R34, R11, R4, RZ ;  /* 0x000000040b227227 */ /* 0x000fe200078e00ff */
[----:B------:R-:W-:Y:S02]  /*41e0*/  @P2 SHF.R.U32.HI R3, RZ, R5, R38 ;  /* 0x00000005ff032219 */ /* 0x000fe40000011626 */
[----:B------:R-:W-:Y:S02]  /*41f0*/  SEL R9, R8, R35, !P0 ;  /* 0x0000002308097207 */ /* 0x000fe40004000000 */
[----:B------:R-:W-:Y:S01]  /*4200*/  @P2 SHF.R.U32.HI R11, RZ, R5, R34 ;  /* 0x00000005ff0b2219 */ /* 0x000fe20000011622 */
[C---:B------:R-:W-:Y:S01]  /*4210*/  IMAD R10, R72.reuse, R3, RZ ;  /* 0x00000003480a7224 */ /* 0x040fe200078e02ff */
[----:B------:R-:W-:Y:S01]  /*4220*/  SEL R3, R13, R36, !P4 ;  /* 0x000000240d037207 */ /* 0x000fe20006000000 */
[C---:B------:R-:W-:Y:S03]  /*4230*/  IMAD.HI.U32 R14, R9.reuse, R4, RZ ;  /* 0x00000004090e7227 */ /* 0x040fe600078e00ff */
[----:B------:R-:W-:Y:S01]  /*4240*/  ISETP.GE.AND P0, PT, R9, R10, PT ;  /* 0x0000000a0900720c */ /* 0x000fe20003f06270 */
[C---:B------:R-:W-:Y:S01]  /*4250*/  IMAD R12, R72.reuse, R11, RZ ;  /* 0x0000000b480c7224 */ /* 0x040fe200078e02ff */
[-C--:B------:R-:W-:Y:S04]  /*4260*/  SHF.R.U32.HI R14, RZ, R5.reuse, R14 ;  /* 0x00000005ff0e7219 */ /* 0x080fe8000001160e */
[----:B------:R-:W-:Y:S02]  /*4270*/  ISETP.GE.OR P0, PT, R3, R12, P0 ;  /* 0x0000000c0300720c */ /* 0x000fe40000706670 */
[----:B------:R-:W-:Y:S05]  /*4280*/  SEL R15, R9, R14, !P2 ;  /* 0x0000000e090f7207 */ /* 0x000fea0005000000 */
[----:B------:R-:W-:Y:S04]  /*4290*/  IMAD.MOV R14, RZ, RZ, -R15 ;  /* 0x000000ffff0e7224 */ /* 0x000fe800078e0a0f */
[----:B------:R-:W-:Y:S02]  /*42a0*/  IMAD R14, R72, R14, R9 ;  /* 0x0000000e480e7224 */ /* 0x000fe400078e0209 */
[C---:B------:R-:W-:Y:S05]  /*42b0*/  @!P0 IMAD.HI.U32 R10, R3.reuse, R4, RZ ;  /* 0x00000004030a8227 */ /* 0x040fea00078e00ff */
[----:B------:R-:W-:Y:S04]  /*42c0*/  @!P0 SHF.R.U32.HI R10, RZ, R5, R10 ;  /* 0x00000005ff0a8219 */ /* 0x000fe8000001160a */
[----:B------:R-:W-:Y:S01]  /*42d0*/  @!P0 SEL R0, R3, R10, !P2 ;  /* 0x0000000a03008207 */ /* 0x000fe20005000000 */
[----:B------:R-:W-:Y:S03]  /*42e0*/  IMAD.MOV R10, RZ, RZ, -R3 ;  /* 0x000000ffff0a7224 */ /* 0x000fe600078e0a03 */
[----:B------:R-:W-:Y:S01]  /*42f0*/  @!P0 IADD3 R15, PT, PT, R15, -R0, RZ ;  /* 0x800000000f0f8210 */ /* 0x000fe20007ffe0ff */
[----:B------:R-:W-:Y:S01]  /*4300*/  @!P0 IMAD R0, R11, R14, R0 ;  /* 0x0000000e0b008224 */ /* 0x000fe200078e0200 */
[----:B------:R-:W-:Y:S01]  /*4310*/  IADD3 R11, PT, PT, -R9, RZ, RZ ;  /* 0x000000ff090b7210 */ /* 0x000fe20007ffe1ff */
[----:B------:R-:W-:Y:S02]  /*4320*/  IMAD R13, R2, R10, R13 ;  /* 0x0000000a020d7224 */ /* 0x000fe400078e020d */
[----:B------:R-:W-:Y:S02]  /*4330*/  @!P0 IMAD R9, R15, R72, R3 ;  /* 0x000000480f098224 */ /* 0x000fe400078e0203 */
[----:B------:R-:W-:Y:S02]  /*4340*/  @!P0 IMAD.MOV.U32 R3, RZ, RZ, R0 ;  /* 0x000000ffff038224 */ /* 0x000fe400078e0000 */
[----:B------:R-:W-:Y:S02]  /*4350*/  IMAD R8, R6, R11, R8 ;  /* 0x0000000b06087224 */ /* 0x000fe400078e0208 */
[----:B------:R-:W-:Y:S02]  /*4360*/  IMAD R13, R3, R2, R13 ;  /* 0x00000002030d7224 */ /* 0x000fe400078e020d */
[----:B------:R-:W-:Y:S02]  /*4370*/  IMAD R8, R9, R6, R8 ;  /* 0x0000000609087224 */ /* 0x000fe400078e0208 */
.L_x_78:
[----:B------:R-:W-:Y:S05]  /*4380*/  BRA.U UP1, `(.L_x_79) ;  /* 0x0000000101107547 */ /* 0x000fea000b800000 */
[----:B------:R-:W-:Y:S04]  /*4390*/  MOV R0, UR6 ;  /* 0x0000000600007c02 */ /* 0x000fe80008000f00 */
[----:B------:R-:W-:Y:S04]  /*43a0*/  SHF.L.U32 R3, R0, 0x1f, RZ ;  /* 0x0000001f00037819 */ /* 0x000fe800000006ff */
[----:B------:R-:W2:Y:S02]  /*43b0*/  SYNCS.PHASECHK.TRANS64.TRYWAIT P0, [UR7+0xe8], R3 ;  /* 0x0000e803ff0075a7 */ /* 0x000ea40008001107 */
[----:B--2---:R-:W-:Y:S05]  /*43c0*/  @!P0 BRA `(.L_x_80) ;  /* 0x0000004c006c8947 */ /* 0x004fea0003800000 */
.L_x_79:
[----:B------:R-:W-:Y:S02]  /*43d0*/  R2UR UR19, R21 ;  /* 0x00000000151372ca */ /* 0x000fe400000e0000 */
[----:B------:R-:W-:Y:S02]  /*43e0*/  R2UR UR18, R20 ;  /* 0x00000000141272ca */ /* 0x000fe400000e0000 */
[----:B------:R-:W-:Y:S02]  /*43f0*/  ISETP.NE.U32.AND P2, PT, RZ, UR4, PT ;  /* 0x00000004ff007c0c */ /* 0x000fe4000bf45070 */
[----:B------:R-:W-:Y:S02]  /*4400*/  SHF.L.U32 R12, R31, 0x1f, RZ ;  /* 0x0000001f1f0c7819 */ /* 0x000fe400000006ff */
[----:B------:R-:W-:Y:S05]  /*4410*/  ISETP.NE.AND.EX P2, PT, RZ, UR5, PT, P2 ;  /* 0x00000005ff007c0c */ /* 0x000fea000bf45320 */
[----:B------:R-:W-:Y:S02]  /*4420*/  USHF.L.U32 UR19, UR19, 0x7, URZ ;  /* 0x0000000713137899 */ /* 0x000fe400080006ff */
[----:B------:R-:W-:Y:S01]  /*4430*/  USHF.L.U32 UR18, UR18, 0x7, URZ ;  /* 0x0000000712127899 */ /* 0x000fe200080006ff */
[----:B------:R-:W-:Y:S11]  /*4440*/  BRA.U !UP3, `(.L_x_81) ;  /* 0x000000010b347547 */ /* 0x000ff6000b800000 */
[----:B------:R-:W-:Y:S01]  /*4450*/  UPLOP3.LUT UP0, UPT, UPT, UPT, UP2, 0x80, 0x8 ;  /* 0x000000000008789c */ /* 0x000fe20003f0f020 */
[----:B--2---:R-:W-:Y:S02]  /*4460*/  HFMA2 R0, -RZ, RZ, 0, 5.9604644775390625e-08 ;  /* 0x00000001ff007431 */ /* 0x004fe400000001ff */
[----:B------:R-:W-:Y:S03]  /*4470*/  IMAD.MOV.U32 R151, RZ, RZ, 0x1 ;  /* 0x00000001ff977424 */ /* 0x000fe600078e00ff */
[----:B------:R-:W-:Y:S05]  /*4480*/  PLOP3.LUT P0, PT, PT, PT, UP0, 0x80, 0x8 ;  /* 0x000000000008781c */ /* 0x000fea0003f0f008 */
[----:B------:R-:W2:Y:S01]  /*4490*/  @UP0 LDCU.64 UR10, c[0x0][0x888] ;  /* 0x00011100ff0a07ac */ /* 0x000ea20008000a00 */
[----:B------:R-:W-:Y:S07]  /*44a0*/  @UP0 UIMAD UR8, UR36, UR4, URZ ;  /* 0x00000004240802a4 */ /* 0x000fee000f8e02ff */
[----:B------:R-:W-:Y:S01]  /*44b0*/  @!P0 PRMT R151, R0, 0x7610, R151 ;  /* 0x0000761000978816 */ /* 0x000fe20000000097 */
[----:B--2---:R-:W-:Y:S03]  /*44c0*/  @UP0 UIMAD.WIDE UR10, UR8, 0x4, UR10 ;  /* 0x00000004080a08a5 */ /* 0x004fe6000f8e020a */
[----:B------:R-:W2:Y:S03]  /*44d0*/  @!UP0 LDCU UR8, c[0x0][0x880] ;  /* 0x00011000ff0887ac */ /* 0x000ea60008000800 */
[----:B------:R-:W-:Y:S01]  /*44e0*/  IMAD.U32 R10, RZ, RZ, UR10 ;  /* 0x0000000aff0a7e24 */ /* 0x000fe2000f8e00ff */
[----:B------:R-:W-:Y:S05]  /*44f0*/  MOV R11, UR11 ;  /* 0x0000000b000b7c02 */ /* 0x000fea0008000f00 */
[----:B-----5:R3:W5:Y:S02]  /*4500*/  @P0 LDG.E R82, desc[UR46][R10.64] ;  /* 0x0000002e0a520981 */ /* 0x020764000c1e1900 */
[----:B--23--:R-:W-:Y:S07]  /*4510*/  @!P0 IMAD.U32 R82, RZ, RZ, UR8 ;  /* 0x00000008ff528e24 */ /* 0x00cfee000f8e00ff */
.L_x_81:
[----:B-----5:R-:W-:Y:S01]  /*4520*/  @!P2 ISETP.EQ.AND P0, PT, R82, RZ, PT ;  /* 0x000000ff5200a20c */ /* 0x020fe20003f02270 */
[----:B------:R-:W-:Y:S01]  /*4530*/  @!UPT UIADD3 URZ, UPT, UPT, URZ, URZ, URZ ;  /* 0x000000fffffff290 */ /* 0x000fe2000fffe0ff */
[----:B------:R-:W-:Y:S11]  /*4540*/  @!P2 BRA `(.L_x_82) ;  /* 0x000000000014a947 */ /* 0x000ff60003800000 */
[----:B------:R-:W-:Y:S02]  /*4550*/  LOP3.LUT P2, RZ, R151, 0xff, RZ, 0xc0, !PT ;  /* 0x000000ff97ff7812 */ /* 0x000fe4000784c0ff */
[----:B------:R-:W-:Y:S04]  /*4560*/  PLOP3.LUT P0, PT, PT, PT, UP0, 0x80, 0x8 ;  /* 0x000000000008781c */ /* 0x000fe80003f0f008 */
[----:B------:R-:W-:Y:S07]  /*4570*/  PLOP3.LUT P0, PT, P0, PT, PT, 0x8, 0x80 ;  /* 0x000000000080781c */ /* 0x000fee000070e170 */
[----:B------:R-:W-:Y:S11]  /*4580*/  @P2 ISETP.EQ.AND P0, PT, R82, RZ, PT ;  /* 0x000000ff5200220c */ /* 0x000ff60003f02270 */
[----:B------:R-:W-:Y:S02]  /*4590*/  @!UPT UIADD3 URZ, UPT, UPT, URZ, URZ, URZ ;  /* 0x000000fffffff290 */ /* 0x000fe4000fffe0ff */
.L_x_82:
[----:B------:R-:W3:Y:S01]  /*45a0*/  SYNCS.PHASECHK.TRANS64.TRYWAIT P2, [UR7+0xd0], R12 ;  /* 0x0000d00cff0075a7 */ /* 0x000ee20008041107 */
[----:B------:R-:W-:Y:S04]  /*45b0*/  ELECT P4, URZ, PT ;  /* 0x0000000000ff782f */ /* 0x000fe80003880000 */
[----:B------:R-:W-:Y:S11]  /*45c0*/  PLOP3.LUT P4, PT, P0, P4, PT, 0xf2, 0x2f ;  /* 0x00000000002f781c */ /* 0x000ff60000789e72 */
[----:B------:R-:W-:Y:S02]  /*45d0*/  @!UPT UIADD3 URZ, UPT, UPT, URZ, URZ, URZ ;  /* 0x000000fffffff290 */ /* 0x000fe4000fffe0ff */
[----:B-1----:R-:W-:Y:S05]  /*45e0*/  @!P4 IADD3 R21, P0, PT, R32, 0x580, RZ ;  /* 0x000005802015c810 */ /* 0x002fea0007f1e0ff */
[----:B------:R-:W-:Y:S01]  /*45f0*/  @!P4 IMAD.X R20, RZ, RZ, R33, P0 ;  /* 0x000000ffff14c224 */ /* 0x000fe200000e0621 */
[----:B---3--:R-:W-:Y:S07]  /*4600*/  @!P2 BRA `(.L_x_83) ;  /* 0x0000004800f4a947 */ /* 0x008fee0003800000 */
.L_x_160:
[----:B------:R-:W3:Y:S01]  /*4610*/  LDC.64 R14, c[0x0][0xb10] ;  /* 0x0002c400ff0e7b82 */ /* 0x000ee20000000a00 */
[----:B------:R-:W-:Y:S01]  /*4620*/  @!P4 R2UR UR8, R20 ;  /* 0x000000001408c2ca */ /* 0x000fe200000e0000 */
[----:B------:R-:W-:Y:S01]  /*4630*/  VOTEU.ALL UP1, P4 ;  /* 0x0000000000ff7886 */ /* 0x000fe20002020000 */
[----:B------:R-:W-:Y:S01]  /*4640*/  @!P4 R2UR UR9, R21 ;  /* 0x000000001509c2ca */ /* 0x000fe200000e0000 */
[----:B------:R-:W-:Y:S01]  /*4650*/  UMOV UR10, 0x0 ;  /* 0x00000000000a7882 */ /* 0x000fe20000000000 */
[----:B------:R-:W-:Y:S03]  /*4660*/  UMOV UR11, 0x10000000 ;  /* 0x10000000000b7882 */ /* 0x000fe60000000000 */
[----:B------:R-:W5:Y:S01]  /*4670*/  LDC.64 R10, c[0x0][0xb18] ;  /* 0x0002c600ff0a7b82 */ /* 0x000f620000000a00 */
[----:B------:R-:W-:Y:S01]  /*4680*/  @!UP1 UIADD3 UR16, UPT, UPT, UR7, 0x200, URZ ;  /* 0x0000020007109890 */ /* 0x000fe2000fffe0ff */
[----:B------:R-:W-:Y:S01]  /*4690*/  @P3 SHF.R.U32.HI R28, RZ, 0x10, R25 ;  /* 0x00000010ff1c3819 */ /* 0x000fe20000011619 */
[----:B------:R-:W-:Y:S01]  /*46a0*/  VOTEU.ALL UP1, P4 ;  /* 0x0000000000ff7886 */ /* 0x000fe20002020000 */
[----:B------:R-:W-:Y:S01]  /*46b0*/  UMOV UR20, UR36 ;  /* 0x0000002400147c82 */ /* 0x000fe20008000000 */
[----:B------:R-:W-:Y:S03]  /*46c0*/  VIADD R30, R30, 0x1 ;  /* 0x000000011e1e7836 */ /* 0x000fe60000000000 */
[----:B--2---:R-:W2:Y:S01]  /*46d0*/  @!P1 LDC R0, c[0x0][0xb20] ;  /* 0x0002c800ff009b82 */ /* 0x004ea20000000800 */
[----:B------:R-:W-:Y:S01]  /*46e0*/  IMAD.U32 R21, RZ, RZ, UR8 ;  /* 0x00000008ff157e24 */ /* 0x000fe2000f8e00ff */
[----:B------:R-:W-:Y:S06]  /*46f0*/  UPRMT UR8, UR37, 0x654, UR17 ;  /* 0x0000065425087896 */ /* 0x000fec0008000011 */
[----:B-1----:R-:W1:Y:S01]  /*4700*/  @!P1 LDC R3, c[0x0][0xb0c] ;  /* 0x0002c300ff039b82 */ /* 0x002e620000000800 */
[----:B------:R-:W-:Y:S01]  /*4710*/  IMAD.U32 R20, RZ, RZ, UR9 ;  /* 0x00000009ff147e24 */ /* 0x000fe2000f8e00ff */
[----:B------:R-:W-:Y:S04]  /*4720*/  @!P4 R2UR UR15, R21 ;  /* 0x00000000150fc2ca */ /* 0x000fe800000e0000 */
[----:B------:R-:W-:Y:S01]  /*4730*/  @!P4 R2UR UR14, R20 ;  /* 0x00000000140ec2ca */ /* 0x000fe200000e0000 */
[----:B------:R-:W-:Y:S11]  /*4740*/  @!P4 IMAD.MOV.U32 R20, RZ, RZ, 0x2000 ;  /* 0x00002000ff14c424 */ /* 0x000ff600078e00ff */
[----:B------:R-:W-:Y:S01]  /*4750*/  @!UPT UIADD3 URZ, UPT, UPT, URZ, URZ, URZ ;  /* 0x000000fffffff290 */ /* 0x000fe2000fffe0ff */
[----:B------:R1:W-:Y:S01]  /*4760*/  @!UP1 UTMALDG.3D [UR16], [UR14], desc[UR10] ;  /* 0x00000a100e0095b4 */ /* 0x0003e20008011000 */
[----:B------:R1:W-:Y:S02]  /*4770*/  @!P4 SYNCS.ARRIVE.TRANS64.RED.A0TR RZ, [UR7+0xc0], R20 ;  /* 0x0000c014ffffc9a7 */ /* 0x0003e40008300407 */
[----:B-1----:R-:W-:Y:S01]  /*4780*/  @!P1 ISETP.NE.AND P2, PT, R3, 0x1, PT ;  /* 0x000000010300980c */ /* 0x002fe20003f45270 */
[C---:B---3--:R-:W-:Y:S01]  /*4790*/  @!P1 IMAD.HI.U32 R14, R13.reuse, R14, RZ ;  /* 0x0000000e0d0e9227 */ /* 0x048fe200078e00ff */
[----:B-----5:R-:W-:Y:S03]  /*47a0*/  @!P1 ISETP.NE.AND P0, PT, R10, 0x1, PT ;  /* 0x000000010a00980c */ /* 0x020fe60003f05270 */
[C---:B------:R-:W-:Y:S01]  /*47b0*/  @!P1 IMAD.HI.U32 R11, R8.reuse, R11, RZ ;  /* 0x0000000b080b9227 */ /* 0x040fe200078e00ff */
[----:B------:R-:W-:Y:S04]  /*47c0*/  @!P1 SHF.R.U32.HI R14, RZ, R15, R14 ;  /* 0x0000000fff0e9219 */ /* 0x000fe8000001160e */
[----:B--2---:R-:W-:Y:S01]  /*47d0*/  @!P1 SHF.R.U32.HI R9, RZ, R0, R11 ;  /* 0x00000000ff099219 */ /* 0x004fe2000001160b */
[----:B------:R-:W-:Y:S01]  /*47e0*/  SYNCS.ARRIVE.TRANS64.RED.A1T0 RZ, [UR8], RZ ;  /* 0x000000ffffff79a7 */ /* 0x000fe20008100408 */
[----:B------:R-:W-:Y:S02]  /*47f0*/  @!P1 SEL R14, R13, R14, !P2 ;  /* 0x0000000e0d0e9207 */ /* 0x000fe40005000000 */
[----:B------:R-:W-:Y:S01]  /*4800*/  @!P1 SEL R9, R8, R9, !P0 ;  /* 0x0000000908099207 */ /* 0x000fe20004000000 */
[----:B------:R-:W1:Y:S04]  /*4810*/  SYNCS.PHASECHK.TRANS64.TRYWAIT P5, [UR7+0xd8], R12 ;  /* 0x0000d80cff0075a7 */ /* 0x000e6800080a1107 */
[----:B------:R-:W-:Y:S02]  /*4820*/  @!P1 IMAD.IADD R0, R9, 0x1, -R14 ;  /* 0x0000000109009824 */ /* 0x000fe400078e0a0e */
[----:B------:R-:W-:Y:S02]  /*4830*/  @!P1 IMAD.IADD R9, R14, 0x1, -R9 ;  /* 0x000000010e099824 */ /* 0x000fe400078e0a09 */
[----:B------:R-:W-:Y:S02]  /*4840*/  @!P1 IMAD R13, R0, R3, R13 ;  /* 0x00000003000d9224 */ /* 0x000fe400078e020d */
[----:B------:R-:W-:Y:S01]  /*4850*/  @!P1 IMAD R8, R9, R10, R8 ;  /* 0x0000000a09089224 */ /* 0x000fe200078e0208 */
[----:B-1----:R-:W-:Y:S06]  /*4860*/  @!P5 BRA `(.L_x_84) ;  /* 0x000000480074d947 */ /* 0x002fec0003800000 */
.L_x_162:
[----:B-1----:R-:W-:Y:S01]  /*4870*/  @!P4 IADD3 R3, P0, PT, R32, 0x580, RZ ;  /* 0x000005802003c810 */ /* 0x002fe20007f1e0ff */
[----:B------:R-:W-:Y:S01]  /*4880*/  VOTEU.ALL UP1, P4 ;  /* 0x0000000000ff7886 */ /* 0x000fe20002020000 */
[----:B------:R-:W-:Y:S01]  /*4890*/  UMOV UR20, 0x0 ;  /* 0x0000000000147882 */ /* 0x000fe20000000000 */
[----:B------:R-:W-:Y:S01]  /*48a0*/  UMOV UR21, 0x10000000 ;  /* 0x1000000000157882 */ /* 0x000fe20000000000 */
[----:B------:R-:W-:Y:S01]  /*48b0*/  @!P4 R2UR UR9, R3 ;  /* 0x000000000309c2ca */ /* 0x000fe200000e0000 */
[----:B------:R-:W-:Y:S01]  /*48c0*/  @!P4 IMAD.X R0, RZ, RZ, R33, P0 ;  /* 0x000000ffff00c224 */ /* 0x000fe200000e0621 */
[----:B------:R-:W-:Y:S01]  /*48d0*/  @!UP1 UIADD3 UR10, UPT, UPT, UR18, 0x40, URZ ;  /* 0x00000040120a9890 */ /* 0x000fe2000fffe0ff */
[----:B------:R-:W-:Y:S01]  /*48e0*/  ISETP.NE.AND P0, PT, R30, 0x2, PT ;  /* 0x000000021e00780c */ /* 0x000fe20003f05270 */
[----:B------:R-:W-:Y:S01]  /*48f0*/  UMOV UR11, UR19 ;  /* 0x00000013000b7c82 */ /* 0x000fe20008000000 */
[----:B------:R-:W-:Y:S01]  /*4900*/  UMOV UR12, UR36 ;  /* 0x00000024000c7c82 */ /* 0x000fe20008000000 */
[----:B------:R-:W-:Y:S01]  /*4910*/  @!P4 R2UR UR8, R0 ;  /* 0x000000000008c2ca */ /* 0x000fe200000e0000 */
[----:B------:R-:W-:Y:S01]  /*4920*/  IMAD.IADD R20, R8, 0x1, R150 ;  /* 0x0000000108147824 */ /* 0x000fe200078e0296 */
[----:B------:R-:W-:Y:S01]  /*4930*/  @P3 R2UR UR36, R28 ;  /* 0x000000001c2432ca */ /* 0x000fe200000e0000 */
[----:B------:R-:W-:Y:S01]  /*4940*/  IMAD.IADD R21, R13, 0x1, R152 ;  /* 0x000000010d157824 */ /* 0x000fe200078e0298 */
[----:B------:R-:W-:Y:S02]  /*4950*/  SEL R0, RZ, 0x1, P0 ;  /* 0x00000001ff007807 */ /* 0x000fe40000000000 */
[----:B------:R-:W-:Y:S01]  /*4960*/  LOP3.LUT R31, R31, 0x1, RZ, 0x3c, !PT ;  /* 0x000000011f1f7812 */ /* 0x000fe200078e3cff */
[----:B------:R-:W-:Y:S01]  /*4970*/  IMAD.U32 R10, RZ, RZ, UR9 ;  /* 0x00000009ff0a7e24 */ /* 0x000fe2000f8e00ff */
[----:B------:R-:W-:Y:S01]  /*4980*/  @!UP1 UIADD3 UR9, UPT, UPT, UR7, 0xc8, URZ ;  /* 0x000000c807099890 */ /* 0x000fe2000fffe0ff */
[----:B------:R-:W-:Y:S02]  /*4990*/  LOP3.LUT R29, R29, R0, RZ, 0x3c, !PT ;  /* 0x000000001d1d7212 */ /* 0x000fe400078e3cff */
[----:B------:R-:W-:Y:S02]  /*49a0*/  SEL R30, R30, RZ, P0 ;  /* 0x000000ff1e1e7207 */ /* 0x000fe40000000000 */
[----:B------:R-:W-:Y:S01]  /*49b0*/  IMAD.U32 R11, RZ, RZ, UR8 ;  /* 0x00000008ff0b7e24 */ /* 0x000fe2000f8e00ff */
[----:B------:R-:W-:Y:S01]  /*49c0*/  @!P4 R2UR UR14, R10 ;  /* 0x000000000a0ec2ca */ /* 0x000fe200000e0000 */
[----:B------:R-:W-:Y:S01]  /*49d0*/  @!UP1 UIADD3 UR8, UPT, UPT, UR7, 0x2200, URZ ;  /* 0x0000220007089890 */ /* 0x000fe2000fffe0ff */
[----:B------:R-:W-:Y:S02]  /*49e0*/  VOTEU.ALL UP1, P4 ;  /* 0x0000000000ff7886 */ /* 0x000fe40002020000 */
[----:B------:R-:W-:Y:S11]  /*49f0*/  @!P4 R2UR UR15, R11 ;  /* 0x000000000b0fc2ca */ /* 0x000ff600000e0000 */
[----:B------:R-:W-:Y:S02]  /*4a00*/  @!UPT UIADD3 URZ, UPT, UPT, URZ, URZ, URZ ;  /* 0x000000fffffff290 */ /* 0x000fe4000fffe0ff */
[----:B------:R2:W-:Y:S01]  /*4a10*/  @!UP1 UTMALDG.3D [UR8], [UR14], desc[UR20] ;  /* 0x000014080e0095b4 */ /* 0x0005e20008011000 */
[----:B------:R2:W-:Y:S01]  /*4a20*/  @!P4 SYNCS.ARRIVE.TRANS64.RED.A0TR RZ, [UR7+0xc8], R23 ;  /* 0x0000c817ffffc9a7 */ /* 0x0005e20008300407 */
[----:B------:R-:W-:Y:S01]  /*4a30*/  UPLOP3.LUT UP1, UPT, UPT, UPT, UPT, 0x80, 0x8 ;  /* 0x000000000008789c */ /* 0x000fe20003f2f070 */
[----:B------:R-:W-:Y:S01]  /*4a40*/  SYNCS.ARRIVE.TRANS64.RED.A1T0 RZ, [UR13], RZ ;  /* 0x000000ffffff79a7 */ /* 0x000fe2000810040d */
[----:B------:R-:W-:Y:S09]  /*4a50*/  @P3 BRA `(.L_x_85) ;  /* 0xfffffff400503947 */ /* 0x000ff2000383ffff */
[----:B------:R-:W-:-:S04]  /*4a60*/  SHF.L.U32 R3, R31, 0x1f, RZ ;  /* 0x0000001f1f037819 */ /* 0x000fc800000006ff */
[----:B------:R-:W1:Y:S02]  /*4a70*/  SYNCS.PHASECHK.TRANS64.TRYWAIT P0, [UR7+0xd0], R3 ;  /* 0x0000d003ff0075a7 */ /* 0x000e640008001107 */
[----:B-1----:R-:W-:Y:S05]  /*4a80*/  @!P0 BRA `(.L_x_86) ;  /* 0x0000004800048947 */ /* 0x002fea0003800000 */
.L_x_164:
[----:B-1----:R-:W-:-:S07]  /*4a90*/  MOV R0, UR7 ;  /* 0x0000000700007c02 */ /* 0x002fce0008000f00 */
.L_x_87:
[----:B-1----:R-:W-:-:S04]  /*4aa0*/  SHF.L.U32 R3, R31, 0x1f, RZ ;  /* 0x0000001f1f037819 */ /* 0x002fc800000006ff */
[----:B------:R1:W3:Y:S03]  /*4ab0*/  SYNCS.PHASECHK.TRANS64.TRYWAIT P0, [R0+URZ+0xd8], R3 ;  /* 0x0000d803000075a7 */ /* 0x0002e600080011ff */
[----:B---3--:R-:W-:Y:S05]  /*4ac0*/  @!P0 NANOSLEEP.SYNCS 0x989680 ;  /* 0x009896800000895d */ /* 0x008fea0003900000 */
[----:B------:R-:W3:Y:S02]  /*4ad0*/  @!P0 SYNCS.PHASECHK.TRANS64 P0, [R0+URZ+0xd8], R3 ;  /* 0x0000d803000085a7 */ /* 0x000ee400080010ff */
[----:B--23--:R-:W-:Y:S05]  /*4ae0*/  @P0 EXIT ;  /* 0x000000000000094d */ /* 0x00cfea0003800000 */
[----:B------:R-:W-:Y:S05]  /*4af0*/  BRA `(.L_x_87) ;  /* 0xfffffffc00e87947 */ /* 0x000fea000383ffff */
.L_x_76:
[----:B------:R-:W-:-:S06]  /*4b00*/  UISETP.GE.AND UP1, UPT, UR8, 0x4, UPT ;  /* 0x000000040800788c */ /* 0x000fcc000bf26270 */
[----:B------:R-:W-:-:S13]  /*4b10*/  PLOP3.LUT P0, PT, PT, PT, UP1, 0x80, 0x8 ;  /* 0x000000000008781c */ /* 0x000fda0003f0f018 */
[----:B------:R-:W-:Y:S05]  /*4b20*/  @!P0 EXIT ;  /* 0x000000000000894d */ /* 0x000fea0003800000 */
[----:B------:R-:W-:Y:S01]  /*4b30*/  BAR.SYNC.DEFER_BLOCKING 0x6, 0xa0 ;  /* 0x0182800000007b1d */ /* 0x000fe20000010000 */
[C---:B------:R-:W-:Y:S01]  /*4b40*/  IMAD.U32 R79, R167.reuse, 0x10000, RZ ;  /* 0x00010000a74f7824 */ /* 0x040fe200078e00ff */
[C---:B------:R-:W-:Y:S01]  /*4b50*/  R2P PR, R167.reuse, 0x6 ;  /* 0x00000006a7007804 */ /* 0x040fe20000000000 */
[----:B------:R-:W-:Y:S01]  /*4b60*/  IMAD.SHL.U32 R2, R167, 0x40, RZ ;  /* 0x00000040a7027824 */ /* 0x000fe200078e00ff */
[----:B------:R-:W-:Y:S01]  /*4b70*/  CS2R R160, SRZ ;  /* 0x0000000000a07805 */ /* 0x000fe2000001ff00 */
[----:B------:R-:W-:Y:S01]  /*4b80*/  IMAD.MOV.U32 R164, RZ, RZ, 0x20 ;  /* 0x00000020ffa47424 */ /* 0x000fe200078e00ff */
[----:B------:R-:W-:Y:S02]  /*4b90*/  UMOV UR49, 0x400 ;  /* 0x0000040000317882 */ /* 0x000fe40000000000 */
[----:B------:R-:W1:Y:S01]  /*4ba0*/  LDC R157, c[0x0][0x370] ;  /* 0x0000dc00ff9d7b82 */ /* 0x000e620000000800 */
[----:B------:R-:W-:Y:S01]  /*4bb0*/  ULEA UR49, UR37, UR49, 0x18 ;  /* 0x0000003125317291 */ /* 0x000fe2000f8ec0ff */
[----:B------:R-:W-:Y:S01]  /*4bc0*/  LOP3.LUT R79, R79, 0x600000, RZ, 0xc0, !PT ;  /* 0x006000004f4f7812 */ /* 0x000fe200078ec0ff */
[----:B------:R-:W-:Y:S01]  /*4bd0*/  IMAD.SHL.U32 R153, R167, 0x8, RZ ;  /* 0x00000008a7997824 */ /* 0x000fe200078e00ff */
[----:B------:R-:W-:Y:S01]  /*4be0*/  LOP3.LUT R4, R2, 0x180, RZ, 0xc0, !PT ;  /* 0x0000018002047812 */ /* 0x000fe200078ec0ff */
[----:B------:R-:W-:Y:S01]  /*4bf0*/  IMAD.MOV.U32 R165, RZ, RZ, 0x10 ;  /* 0x00000010ffa57424 */ /* 0x000fe200078e00ff */
[----:B------:R-:W-:Y:S01]  /*4c00*/  SEL R164, R164, 0xffffffe0, !P2 ;  /* 0xffffffe0a4a47807 */ /* 0x000fe20005000000 */
[----:B------:R-:W-:Y:S01]  /*4c10*/  UIADD3 UR4, UPT, UPT, UR49, 0x4200, URZ ;  /* 0x0000420031047890 */ /* 0x000fe2000fffe0ff */
[----:B------:R-:W2:Y:S01]  /*4c20*/  LDC R74, c[0x0][0xb0c] ;  /* 0x0002c300ff4a7b82 */ /* 0x000ea20000000800 */
[----:B------:R-:W-:Y:S01]  /*4c30*/  LOP3.LUT R153, R4, 0x30, R153, 0xf8, !PT ;  /* 0x0000003004997812 */ /* 0x000fe200078ef899 */
[----:B------:R-:W-:Y:S01]  /*4c40*/  IMAD.MOV.U32 R76, RZ, RZ, RZ ;  /* 0x000000ffff4c7224 */ /* 0x000fe200078e00ff */
[----:B------:R-:W-:Y:S01]  /*4c50*/  SEL R165, R165, 0xfffffff0, !P1 ;  /* 0xfffffff0a5a57807 */ /* 0x000fe20004800000 */
[----:B------:R-:W-:Y:S01]  /*4c60*/  IMAD.MOV.U32 R162, RZ, RZ, RZ ;  /* 0x000000ffffa27224 */ /* 0x000fe200078e00ff */
[----:B------:R-:W-:Y:S01]  /*4c70*/  LOP3.LUT R153, R153, 0x1e40, R2, 0xf8, !PT ;  /* 0x00001e4099997812 */ /* 0x000fe200078ef802 */
[----:B------:R-:W-:Y:S01]  /*4c80*/  IMAD.MOV.U32 R169, RZ, RZ, RZ ;  /* 0x000000ffffa97224 */ /* 0x000fe200078e00ff */
[----:B------:R-:W-:Y:S01]  /*4c90*/  LOP3.LUT R167, R167, 0x60, RZ, 0xc0, !PT ;  /* 0x00000060a7a77812 */ /* 0x000fe200078ec0ff */
[----:B------:R-:W4:Y:S01]  /*4ca0*/  LDC R155, c[0x0][0xb20] ;  /* 0x0002c800ff9b7b82 */ /* 0x000f220000000800 */
[----:B------:R-:W3:Y:S01]  /*4cb0*/  LDS R0, [UR49+0x1a0] ;  /* 0x0001a031ff007984 */ /* 0x000ee20008000800 */
[----:B------:R-:W-:Y:S01]  /*4cc0*/  IMAD.MOV.U32 R159, RZ, RZ, RZ ;  /* 0x000000ffff9f7224 */ /* 0x000fe200078e00ff */
[----:B------:R-:W1:Y:S01]  /*4cd0*/  LDCU.64 UR52, c[0x0][0x348] ;  /* 0x00006900ff3477ac */ /* 0x000e620008000a00 */
[----:B------:R-:W-:Y:S01]  /*4ce0*/  IMAD.U32 R166, RZ, RZ, UR4 ;  /* 0x00000004ffa67e24 */ /* 0x000fe2000f8e00ff */
[----:B------:R-:W1:Y:S03]  /*4cf0*/  LDCU.64 UR38, c[0x0][0x888] ;  /* 0x00011100ff2677ac */ /* 0x000e660008000a00 */
[----:B------:R-:W1:Y:S01]  /*4d00*/  LDC R73, c[0x0][0xb30] ;  /* 0x0002cc00ff497b82 */ /* 0x000e620000000800 */
[----:B------:R-:W1:Y:S01]  /*4d10*/  LDCU.64 UR44, c[0x0][0x890] ;  /* 0x00011200ff2c77ac */ /* 0x000e620008000a00 */
[----:B------:R-:W-:-:S06]  /*4d20*/  UIADD3 UR48, UPT, UPT, UR49, 0x200, URZ ;  /* 0x0000020031307890 */ /* 0x000fcc000fffe0ff */
[----:B------:R-:W1:Y:S08]  /*4d30*/  LDC.64 R148, c[0x0][0xb10] ;  /* 0x0002c400ff947b82 */ /* 0x000e700000000a00 */
[----:B------:R-:W1:Y:S08]  /*4d40*/  LDC.64 R70, c[0x0][0xb18] ;  /* 0x0002c600ff467b82 */ /* 0x000e700000000a00 */
[----:B------:R-:W1:Y:S08]  /*4d50*/  LDC.64 R68, c[0x0][0xb28] ;  /* 0x0002ca00ff447b82 */ /* 0x000e700000000a00 */
[----:B------:R-:W1:Y:S01]  /*4d60*/  LDC.64 R146, c[0x0][0x8b0] ;  /* 0x00022c00ff927b82 */ /* 0x000e620000000a00 */
[----:B---3--:R-:W-:Y:S01]  /*4d70*/  IMAD.IADD R79, R0, 0x1, R79 ;  /* 0x00000001004f7824 */ /* 0x008fe200078e024f */
[----:B------:R-:W-:-:S04]  /*4d80*/  SHF.R.S32.HI R0, RZ, 0x4, R164 ;  /* 0x00000004ff007819 */ /* 0x000fc800000114a4 */
[----:B------:R-:W-:Y:S02]  /*4d90*/  LEA.HI.SX32 R163, R165, R0, 0x1c ;  /* 0x00000000a5a37211 */ /* 0x000fe400078fe2ff */
[----:B------:R-:W3:Y:S08]  /*4da0*/  LDC.64 R144, c[0x0][0x8a8] ;  /* 0x00022a00ff907b82 */ /* 0x000ef00000000a00 */
[----:B--2-4-:R-:W1:Y:S02]  /*4db0*/  LDC R156, c[0x0][0x374] ;  /* 0x0000dd00ff9c7b82 */ /* 0x014e640000000800 */
.L_x_113:
[----:B------:R-:W-:Y:S02]  /*4dc0*/  LEA R0, R169, UR49, 0x3 ;  /* 0x00000031a9007c11 */ /* 0x000fe4000f8e18ff */
[----:B------:R-:W-:Y:S02]  /*4dd0*/  SHF.L.U32 R3, R161, 0x1f, RZ ;  /* 0x0000001fa1037819 */ /* 0x000fe400000006ff */
[----:B-1----:R-:W-:Y:S02]  /*4de0*/  LEA R16, R169, UR49, 0x4 ;  /* 0x00000031a9107c11 */ /* 0x002fe4000f8e20ff */
[----:B------:R-:W2:Y:S02]  /*4df0*/  SYNCS.PHASECHK.TRANS64.TRYWAIT P0, [R0+URZ+0xf0], R3 ;  /* 0x0000f003000075a7 */ /* 0x000ea400080011ff */
[----:B--2---:R-:W-:Y:S05]  /*4e00*/  @!P0 BRA `(.L_x_88) ;  /* 0x00000044003c8947 */ /* 0x004fea0003800000 */
.L_x_165:
[----:B------:R-:W4:Y:S01]  /*4e10*/  LDC.64 R12, c[0x0][0xb10] ;  /* 0x0002c400ff0c7b82 */ /* 0x000f220000000a00 */
[----:B------:R-:W3:Y:S01]  /*4e20*/  LDS.128 R16, [R16+0x180] ;  /* 0x0001800010107984 */ /* 0x000ee20000000c00 */
[----:B-1----:R-:W-:Y:S01]  /*4e30*/  ISETP.NE.AND P1, PT, R73, 0x1, PT ;  /* 0x000000014900780c */ /* 0x002fe20003f25270 */
[----:B--2---:R-:W-:Y:S01]  /*4e40*/  VIADD R0, R0, 0x100 ;  /* 0x0000010000007836 */ /* 0x004fe20000000000 */
[----:B------:R-:W-:Y:S04]  /*4e50*/  ISETP.GE.AND P0, PT, R72, 0x1, PT ;  /* 0x000000014800780c */ /* 0x000fe80003f06270 */
[----:B------:R-:W1:Y:S01]  /*4e60*/  LDC.64 R10, c[0x0][0xb18] ;  /* 0x0002c600ff0a7b82 */ /* 0x000e620000000a00 */
[----:B------:R-:W-:Y:S01]  /*4e70*/  PRMT R0, RZ, 0x654, R0 ;  /* 0x00000654ff007816 */ /* 0x000fe20000000000 */
[----:B------:R-:W-:Y:S01]  /*4e80*/  @!PT LDS RZ, [RZ] ;  /* 0x00000000fffff984 */ /* 0x000fe20000000800 */
[----:B------:R-:W-:Y:S01]  /*4e90*/  @!PT LDS RZ, [RZ] ;  /* 0x00000000fffff984 */ /* 0x000fe20000000800 */
[----:B------:R-:W-:Y:S01]  /*4ea0*/  @!PT LDS RZ, [RZ] ;  /* 0x00000000fffff984 */ /* 0x000fe20000000800 */
[----:B------:R-:W-:Y:S01]  /*4eb0*/  @!PT LDS RZ, [RZ] ;  /* 0x00000000fffff984 */ /* 0x000fe20000000800 */
[----:B------:R2:W-:Y:S06]  /*4ec0*/  MEMBAR.ALL.CTA ;  /* 0x0000000000007992 */ /* 0x0005ec0000008000 */
[----:B--2---:R-:W2:Y:S01]  /*4ed0*/  FENCE.VIEW.ASYNC.S ;  /* 0x00000000000073c6 */ /* 0x004ea20000000000 */
[----:B------:R-:W1:Y:S08]  /*4ee0*/  @!P1 LDC R14, c[0x0][0xb20] ;  /* 0x0002c800ff0e9b82 */ /* 0x000e700000000800 */
[----:B------:R-:W1:Y:S01]  /*4ef0*/  @!P1 LDC R9, c[0x0][0xb0c] ;  /* 0x0002c300ff099b82 */ /* 0x000e620000000800 */
[----:B--2---:R2:W-:Y:S01]  /*4f00*/  SYNCS.ARRIVE.TRANS64.RED.A1T0 RZ, [R0+URZ], RZ ;  /* 0x000000ff00ff79a7 */ /* 0x0045e200081004ff */
[----:B---3--:R-:W-:Y:S04]  /*4f10*/  LOP3.LUT P4, RZ, R18, 0x1, RZ, 0xc0, !PT ;  /* 0x0000000112ff7812 */ /* 0x008fe8000788c0ff */
[----:B------:R-:W-:Y:S09]  /*4f20*/  P2R R168, PR, RZ, 0x10 ;  /* 0x00000010ffa87803 */ /* 0x000ff20000000000 */
[----:B------:R-:W-:Y:S02]  /*4f30*/  @P4 MOV R77, R16 ;  /* 0x00000010004d4202 */ /* 0x000fe40000000f00 */
[----:B------:R-:W-:Y:S01]  /*4f40*/  @P4 LOP3.LUT R75, R17, 0xffff, RZ, 0xc0, !PT ;  /* 0x0000ffff114b4812 */ /* 0x000fe200078ec0ff */
[----:B--2-4-:R-:W-:Y:S06]  /*4f50*/  @!P0 BRA `(.L_x_89) ;  /* 0x0000000000a48947 */ /* 0x014fec0003800000 */
[----:B------:R-:W-:Y:S01]  /*4f60*/  IMAD.HI.U32 R24, R156, R71, RZ ;  /* 0x000000479c187227 */ /* 0x000fe200078e00ff */
[----:B------:R-:W-:Y:S02]  /*4f70*/  ISETP.NE.AND P0, PT, R70, 0x1, PT ;  /* 0x000000014600780c */ /* 0x000fe40003f05270 */
[----:B------:R-:W-:Y:S01]  /*4f80*/  ISETP.NE.AND P2, PT, R72, 0x1, PT ;  /* 0x000000014800780c */ /* 0x000fe20003f45270 */
[-C--:B------:R-:W-:Y:S01]  /*4f90*/  IMAD.HI.U32 R22, R157, R148.reuse, RZ ;  /* 0x000000949d167227 */ /* 0x080fe200078e00ff */
[----:B------:R-:W-:Y:S02]  /*4fa0*/  SHF.R.U32.HI R23, RZ, R155, R24 ;  /* 0x0000009bff177219 */ /* 0x000fe40000011618 */
[----:B------:R-:W-:Y:S01]  /*4fb0*/  ISETP.NE.AND P3, PT, R74, 0x1, PT ;  /* 0x000000014a00780c */ /* 0x000fe20003f65270 */
[----:B------:R-:W-:Y:S01]  /*4fc0*/  IMAD.HI.U32 R28, R75, R71, RZ ;  /* 0x000000474b1c7227 */ /* 0x000fe200078e00ff */
[----:B------:R-:W-:Y:S02]  /*4fd0*/  SHF.R.U32.HI R22, RZ, R149, R22 ;  /* 0x00000095ff167219 */ /* 0x000fe40000011616 */
[----:B------:R-:W-:Y:S01]  /*4fe0*/  SEL R3, R156, R23, !P0 ;  /* 0x000000179c037207 */ /* 0x000fe20004000000 */
[----:B------:R-:W-:Y:S01]  /*4ff0*/  IMAD.HI.U32 R26, R77, R148, RZ ;  /* 0x000000944d1a7227 */ /* 0x000fe200078e00ff */
[----:B------:R-:W-:Y:S03]  /*5000*/  SEL R7, R157, R22, !P3 ;  /* 0x000000169d077207 */ /* 0x000fe60005800000 */
[-C--:B------:R-:W-:Y:S01]  /*5010*/  IMAD.HI.U32 R22, R3, R68.reuse, RZ ;  /* 0x0000004403167227 */ /* 0x080fe200078e00ff */
[----:B------:R-:W-:Y:S03]  /*5020*/  SHF.R.U32.HI R26, RZ, R149, R26 ;  /* 0x00000095ff1a7219 */ /* 0x000fe6000001161a */
[----:B------:R-:W-:Y:S01]  /*5030*/  IMAD.HI.U32 R24, R7, R68, RZ ;  /* 0x0000004407187227 */ /* 0x000fe200078e00ff */
[----:B------:R-:W-:Y:S02]  /*5040*/  @P2 SHF.R.U32.HI R3, RZ, R69, R22 ;  /* 0x00000045ff032219 */ /* 0x000fe40000011616 */
[----:B------:R-:W-:Y:S02]  /*5050*/  SHF.R.U32.HI R22, RZ, R155, R28 ;  /* 0x0000009bff167219 */ /* 0x000fe4000001161c */
[----:B------:R-:W-:Y:S01]  /*5060*/  @P2 SHF.R.U32.HI R7, RZ, R69, R24 ;  /* 0x00000045ff072219 */ /* 0x000fe20000011618 */
[C---:B------:R-:W-:Y:S01]  /*5070*/  IMAD R2, R72.reuse, R3, RZ ;  /* 0x0000000348027224 */ /* 0x040fe200078e02ff */
[----:B------:R-:W-:Y:S02]  /*5080*/  SEL R5, R75, R22, !P0 ;  /* 0x000000164b057207 */ /* 0x000fe40004000000 */
[----:B------:R-:W-:Y:S01]  /*5090*/  SEL R3, R77, R26, !P3 ;  /* 0x0000001a4d037207 */ /* 0x000fe20005800000 */
[----:B------:R-:W-:Y:S01]  /*50a0*/  IMAD R4, R72, R7, RZ ;  /* 0x0000000748047224 */ /* 0x000fe200078e02ff */
[C---:B------:R-:W-:Y:S01]  /*50b0*/  ISETP.GE.AND P0, PT, R5.reuse, R2, PT ;  /* 0x000000020500720c */ /* 0x040fe20003f06270 */
[----:B------:R-:W-:Y:S03]  /*50c0*/  IMAD.HI.U32 R6, R5, R68, RZ ;  /* 0x0000004405067227 */ /* 0x000fe600078e00ff */
[----:B------:R-:W-:Y:S01]  /*50d0*/  ISETP.GE.OR P0, PT, R3, R4, P0 ;  /* 0x000000040300720c */ /* 0x000fe20000706670 */
[----:B------:R-:W-:Y:S01]  /*50e0*/  IMAD.MOV R4, RZ, RZ, -R3 ;  /* 0x000000ffff047224 */ /* 0x000fe200078e0a03 */
[-C--:B------:R-:W-:Y:S03]  /*50f0*/  SHF.R.U32.HI R6, RZ, R69.reuse, R6 ;  /* 0x00000045ff067219 */ /* 0x080fe60000011606 */
[----:B------:R-:W-:Y:S01]  /*5100*/  IMAD R77, R74, R4, R77 ;  /* 0x000000044a4d7224 */ /* 0x000fe200078e024d */
[----:B------:R-:W-:Y:S05]  /*5110*/  SEL R15, R5, R6, !P2 ;  /* 0x00000006050f7207 */ /* 0x000fea0005000000 */
[----:B------:R-:W-:Y:S02]  /*5120*/  IMAD.MOV R6, RZ, RZ, -R15 ;  /* 0x000000ffff067224 */ /* 0x000fe400078e0a0f */
[C---:B------:R-:W-:Y:S04]  /*5130*/  @!P0 IMAD.HI.U32 R2, R3.reuse, R68, RZ ;  /* 0x0000004403028227 */ /* 0x040fe800078e00ff */
[----:B------:R-:W-:Y:S01]  /*5140*/  IMAD R6, R72, R6, R5 ;  /* 0x0000000648067224 */ /* 0x000fe200078e0205 */
[----:B------:R-:W-:Y:S04]  /*5150*/  @!P0 SHF.R.U32.HI R2, RZ, R69, R2 ;  /* 0x00000045ff028219 */ /* 0x000fe80000011602 */
[----:B------:R-:W-:Y:S02]  /*5160*/  @!P0 SEL R0, R3, R2, !P2 ;  /* 0x0000000203008207 */ /* 0x000fe40005000000 */
[----:B------:R-:W-:Y:S02]  /*5170*/  IADD3 R2, PT, PT, -R5, RZ, RZ ;  /* 0x000000ff05027210 */ /* 0x000fe40007ffe1ff */
[----:B------:R-:W-:Y:S01]  /*5180*/  @!P0 IADD3 R8, PT, PT, R15, -R0, RZ ;  /* 0x800000000f088210 */ /* 0x000fe20007ffe0ff */
[----:B------:R-:W-:Y:S02]  /*5190*/  @!P0 IMAD R0, R7, R6, R0 ;  /* 0x0000000607008224 */ /* 0x000fe400078e0200 */
[----:B------:R-:W-:Y:S02]  /*51a0*/  IMAD R75, R70, R2, R75 ;  /* 0x00000002464b7224 */ /* 0x000fe400078e024b */
[----:B------:R-:W-:Y:S02]  /*51b0*/  @!P0 IMAD R5, R8, R72, R3 ;  /* 0x0000004808058224 */ /* 0x000fe400078e0203 */
[----:B------:R-:W-:Y:S04]  /*51c0*/  @!P0 IMAD.MOV.U32 R3, RZ, RZ, R0 ;  /* 0x000000ffff038224 */ /* 0x000fe800078e0000 */
[----:B------:R-:W-:Y:S02]  /*51d0*/  IMAD R77, R3, R74, R77 ;  /* 0x0000004a034d7224 */ /* 0x000fe400078e024d */
[----:B------:R-:W-:Y:S07]  /*51e0*/  IMAD R75, R5, R70, R75 ;  /* 0x00000046054b7224 */ /* 0x000fee00078e024b */
.L_x_89:
[----:B-1----:R-:W-:Y:S01]  /*51f0*/  @!P1 ISETP.NE.AND P0, PT, R10, 0x1, PT ;  /* 0x000000010a00980c */ /* 0x002fe20003f05270 */
[----:B------:R-:W-:Y:S01]  /*5200*/  @!P1 IMAD.HI.U32 R0, R77, R12, RZ ;  /* 0x0000000c4d009227 */ /* 0x000fe200078e00ff */
[----:B------:R-:W-:Y:S01]  /*5210*/  @!P1 ISETP.NE.AND P2, PT, R9, 0x1, PT ;  /* 0x000000010900980c */ /* 0x000fe20003f45270 */
[----:B------:R-:W-:Y:S01]  /*5220*/  ULOP3.LUT UP0, URZ, UR48, 0x1b0, URZ, 0xc0, !UPT ;  /* 0x000001b030ff7892 */ /* 0x000fe2000f80c0ff */
[----:B------:R-:W-:Y:S01]  /*5230*/  R2UR UR42, R21 ;  /* 0x00000000152a72ca */ /* 0x000fe200000e0000 */
[----:B------:R-:W-:Y:S01]  /*5240*/  @!P1 IMAD.HI.U32 R3, R75, R11, RZ ;  /* 0x0000000b4b039227 */ /* 0x000fe200078e00ff */
[----:B------:R-:W-:Y:S02]  /*5250*/  @!P1 SHF.R.U32.HI R0, RZ, R13, R0 ;  /* 0x0000000dff009219 */ /* 0x000fe40000011600 */
[----:B------:R-:W-:Y:S01]  /*5260*/  R2UR UR41, R20 ;  /* 0x00000000142972ca */ /* 0x000fe200000e0000 */
[----:B------:R-:W-:Y:S01]  /*5270*/  VIADD R169, R169, 0x1 ;  /* 0x00000001a9a97836 */ /* 0x000fe20000000000 */
[----:B------:R-:W-:Y:S02]  /*5280*/  @!P1 SHF.R.U32.HI R2, RZ, R14, R3 ;  /* 0x0000000eff029219 */ /* 0x000fe40000011603 */
[----:B------:R-:W-:Y:S02]  /*5290*/  @!P1 SEL R3, R77, R0, !P2 ;  /* 0x000000004d039207 */ /* 0x000fe40005000000 */
[----:B------:R-:W-:Y:S02]  /*52a0*/  @!P1 SEL R2, R75, R2, !P0 ;  /* 0x000000024b029207 */ /* 0x000fe40004000000 */
[----:B------:R-:W-:Y:S01]  /*52b0*/  @P4 SHF.R.U32.HI R158, RZ, 0x10, R17 ;  /* 0x00000010ff9e4819 */ /* 0x000fe20000011611 */
[----:B------:R-:W-:Y:S02]  /*52c0*/  USHF.L.U32 UR42, UR42, 0x7, URZ ;  /* 0x000000072a2a7899 */ /* 0x000fe400080006ff */
[----:B------:R-:W-:Y:S02]  /*52d0*/  @!P1 IMAD.IADD R0, R2, 0x1, -R3 ;  /* 0x0000000102009824 */ /* 0x000fe400078e0a03 */
[----:B------:R-:W-:Y:S01]  /*52e0*/  @!P1 IMAD.IADD R2, R3, 0x1, -R2 ;  /* 0x0000000103029824 */ /* 0x000fe200078e0a02 */
[----:B------:R-:W-:Y:S01]  /*52f0*/  USHF.L.U32 UR41, UR41, 0x7, URZ ;  /* 0x0000000729297899 */ /* 0x000fe200080006ff */
[----:B------:R-:W-:Y:S02]  /*5300*/  @!P1 IMAD R77, R0, R9, R77 ;  /* 0x00000009004d9224 */ /* 0x000fe400078e024d */
[----:B------:R-:W-:Y:S01]  /*5310*/  @!P1 IMAD R75, R2, R10, R75 ;  /* 0x0000000a024b9224 */ /* 0x000fe200078e024b */
[----:B------:R-:W-:Y:S08]  /*5320*/  BRA.U !UP0, `(.L_x_90) ;  /* 0x0000000108407547 */ /* 0x000ff0000b800000 */
[----:B------:R-:W1:Y:S01]  /*5330*/  LDCU.64 UR8, c[0x4][0x80] ;  /* 0x01001000ff0877ac */ /* 0x000e620008000a00 */
[----:B------:R-:W-:Y:S01]  /*5340*/  MOV R3, 0x0 ;  /* 0x0000000000037802 */ /* 0x000fe20000000f00 */
[----:B------:R-:W-:Y:S02]  /*5350*/  HFMA2 R12, -RZ, RZ, 0, 5.9604644775390625e-08 ;  /* 0x00000001ff0c7431 */ /* 0x000fe400000001ff */
[----:B------:R-:W-:Y:S02]  /*5360*/  IMAD.MOV.U32 R8, RZ, RZ, 0x70 ;  /* 0x00000070ff087424 */ /* 0x000fe400078e00ff */
[----:B------:R-:W-:Y:S01]  /*5370*/  IMAD.MOV.U32 R13, RZ, RZ, RZ ;  /* 0x000000ffff0d7224 */ /* 0x000fe200078e00ff */
[----:B------:R-:W2:Y:S01]  /*5380*/  LDCU.64 UR6, c[0x4][0x88] ;  /* 0x01001100ff0677ac */ /* 0x000ea20008000a00 */
[----:B------:R-:W3:Y:S01]  /*5390*/  LDC.64 R2, c[0x4][R3] ;  /* 0x0100000003027b82 */ /* 0x000ee20000000a00 */
[----:B------:R-:W4:Y:S01]  /*53a0*/  LDCU.64 UR4, c[0x4][0x8] ;  /* 0x01000100ff0477ac */ /* 0x000f220008000a00 */
[----:B-1----:R-:W-:Y:S01]  /*53b0*/  MOV R5, UR9 ;  /* 0x0000000900057c02 */ /* 0x002fe20008000f00 */
[----:B------:R-:W-:Y:S01]  /*53c0*/  IMAD.U32 R4, RZ, RZ, UR8 ;  /* 0x00000008ff047e24 */ /* 0x000fe2000f8e00ff */
[----:B--2---:R-:W-:Y:S01]  /*53d0*/  MOV R7, UR7 ;  /* 0x0000000700077c02 */ /* 0x004fe20008000f00 */
[----:B------:R-:W-:Y:S01]  /*53e0*/  IMAD.U32 R6, RZ, RZ, UR6 ;  /* 0x00000006ff067e24 */ /* 0x000fe2000f8e00ff */
[----:B----4-:R-:W-:Y:S01]  /*53f0*/  MOV R11, UR5 ;  /* 0x00000005000b7c02 */ /* 0x010fe20008000f00 */
[----:B------:R-:W-:Y:S02]  /*5400*/  IMAD.U32 R10, RZ, RZ, UR4 ;  /* 0x00000004ff0a7e24 */ /* 0x000fe4000f8e00ff */
[----:B------:R-:W-:Y:S07]  /*5410*/  LEPC R20, `(.L_x_90) ;  /* 0x000000001014794e */ /* 0x000fee0000000000 */
[----:B---3-5:R-:W-:Y:S05]  /*5420*/  CALL.ABS.NOINC R2 ;  /* 0x0000000002007343 */ /* 0x028fea0003c00000 */
.L_x_90:
[----:B------:R-:W-:Y:S01]  /*5430*/  LOP3.LUT P0, RZ, R166, 0x1b0, RZ, 0xc0, !PT ;  /* 0x000001b0a6ff7812 */ /* 0x000fe2000780c0ff */
[----:B------:R-:W-:Y:S11]  /*5440*/  BSSY.RECONVERGENT B6, `(.L_x_91) ;  /* 0x0000013000067945 */ /* 0x000ff60003800200 */
[----:B------:R-:W-:Y:S01]  /*5450*/  @!UPT UIADD3 URZ, UPT, UPT, URZ, URZ, URZ ;  /* 0x000000fffffff290 */ /* 0x000fe2000fffe0ff */
[----:B------:R-:W-:Y:S05]  /*5460*/  @!P0 BRA `(.L_x_92) ;  /* 0x0000000000408947 */ /* 0x000fea0003800000 */
        /* <DEDUP_REMOVED lines=16> */
.L_x_92:
[----:B------:R-:W-:Y:S05]  /*5570*/  BSYNC.RECONVERGENT B6 ;  /* 0x0000000000067941 */ /* 0x000fea0003800200 */
.L_x_91:
[----:B------:R-:W-:Y:S01]  /*5580*/  ISETP.NE.U32.AND P4, PT, R146, RZ, PT ;  /* 0x000000ff9200720c */ /* 0x000fe20003f85070 */
[----:B------:R-:W-:Y:S01]  /*5590*/  UISETP.NE.AND UP2, UPT, UR50, URZ, UPT ;  /* 0x000000ff3200728c */ /* 0x000fe2000bf45270 */
[----:B------:R-:W-:Y:S01]  /*55a0*/  ISETP.NE.U32.AND P2, PT, RZ, UR38, PT ;  /* 0x00000026ff007c0c */ /* 0x000fe2000bf45070 */
[----:B------:R-:W-:Y:S01]  /*55b0*/  UISETP.NE.U32.AND UP1, UPT, UR44, URZ, UPT ;  /* 0x000000ff2c00728c */ /* 0x000fe2000bf25070 */
[----:B------:R-:W-:Y:S01]  /*55c0*/  ISETP.NE.AND.EX P4, PT, R147, RZ, PT, P4 ;  /* 0x000000ff9300720c */ /* 0x000fe20003f85340 */
[----:B------:R-:W-:Y:S01]  /*55d0*/  UPLOP3.LUT UP0, UPT, UPT, UPT, UPT, 0x40, 0x4 ;  /* 0x000000000004789c */ /* 0x000fe20003f0e870 */
[----:B------:R-:W-:Y:S01]  /*55e0*/  ISETP.NE.AND.EX P2, PT, RZ, UR39, PT, P2 ;  /* 0x00000027ff007c0c */ /* 0x000fe2000bf45320 */
[----:B------:R-:W-:Y:S01]  /*55f0*/  UISETP.NE.AND.EX UP1, UPT, UR45, URZ, UPT, UP1 ;  /* 0x000000ff2d00728c */ /* 0x000fe2000bf25310 */
[----:B------:R-:W-:Y:S04]  /*5600*/  PLOP3.LUT P1, PT, PT, PT, UP2, 0x80, 0x8 ;  /* 0x000000000008781c */ /* 0x000fe80003f2f028 */
[----:B------:R-:W-:Y:S06]  /*5610*/  @UP2 UPLOP3.LUT UP0, UPT, UPT, UPT, UP1, 0x80, 0x8 ;  /* 0x000000000008289c */ /* 0x000fec0003f0f010 */
[----:B------:R-:W-:Y:S01]  /*5620*/  PLOP3.LUT P0, PT, PT, PT, UP0, 0x80, 0x8 ;  /* 0x000000000008781c */ /* 0x000fe20003f0f008 */
[----:B------:R-:W-:Y:S01]  /*5630*/  @!UPT UIADD3 URZ, UPT, UPT, URZ, URZ, URZ ;  /* 0x000000fffffff290 */ /* 0x000fe2000fffe0ff */
[----:B------:R-:W-:Y:S11]  /*5640*/  BRA.U !UP1, `(.L_x_93) ;  /* 0x0000000109387547 */ /* 0x000ff6000b800000 */
[----:B------:R-:W-:Y:S01]  /*5650*/  UISETP.NE.U32.AND UP0, UPT, UR38, URZ, UPT ;  /* 0x000000ff2600728c */ /* 0x000fe2000bf05070 */
[----:B------:R-:W-:Y:S02]  /*5660*/  HFMA2 R0, -RZ, RZ, 0, 5.9604644775390625e-08 ;  /* 0x00000001ff007431 */ /* 0x000fe400000001ff */
[----:B------:R-:W-:Y:S01]  /*5670*/  IMAD.MOV.U32 R151, RZ, RZ, 0x1 ;  /* 0x00000001ff977424 */ /* 0x000fe200078e00ff */
[----:B------:R-:W-:Y:S06]  /*5680*/  UISETP.NE.AND.EX UP0, UPT, UR39, URZ, UPT, UP0 ;  /* 0x000000ff2700728c */ /* 0x000fec000bf05300 */
[----:B------:R-:W-:Y:S05]  /*5690*/  PLOP3.LUT P3, PT, PT, PT, UP0, 0x80, 0x8 ;  /* 0x000000000008781c */ /* 0x000fea0003f6f008 */
[----:B------:R-:W1:Y:S01]  /*56a0*/  @UP0 LDCU.64 UR6, c[0x0][0x888] ;  /* 0x00011100ff0607ac */ /* 0x000e620008000a00 */
[----:B------:R-:W-:Y:S07]  /*56b0*/  @UP0 UIMAD UR4, UR36, UR44, URZ ;  /* 0x0000002c240402a4 */ /* 0x000fee000f8e02ff */
[----:B------:R-:W-:Y:S01]  /*56c0*/  @!P3 PRMT R151, R0, 0x7610, R151 ;  /* 0x000076100097b816 */ /* 0x000fe20000000097 */
[----:B-1----:R-:W-:Y:S03]  /*56d0*/  @UP0 UIMAD.WIDE UR6, UR4, 0x4, UR6 ;  /* 0x00000004040608a5 */ /* 0x002fe6000f8e0206 */
[----:B------:R-:W1:Y:S03]  /*56e0*/  @!UP0 LDCU UR4, c[0x0][0x880] ;  /* 0x00011000ff0487ac */ /* 0x000e660008000800 */
[----:B------:R-:W-:Y:S01]  /*56f0*/  IMAD.U32 R2, RZ, RZ, UR6 ;  /* 0x00000006ff027e24 */ /* 0x000fe2000f8e00ff */
[----:B------:R-:W-:Y:S05]  /*5700*/  MOV R3, UR7 ;  /* 0x0000000700037c02 */ /* 0x000fea0008000f00 */
[----:B-----5:R2:W5:Y:S02]  /*5710*/  @P3 LDG.E R82, desc[UR46][R2.64] ;  /* 0x0000002e02523981 */ /* 0x020564000c1e1900 */
[----:B-12---:R-:W-:Y:S02]  /*5720*/  @!P3 IMAD.U32 R82, RZ, RZ, UR4 ;  /* 0x00000004ff52be24 */ /* 0x006fe4000f8e00ff */
.L_x_93:
[----:B------:R-:W-:Y:S05]  /*5730*/  @!P4 BRA `(.L_x_94) ;  /* 0x000000000020c947 */ /* 0x000fea0003800000 */
[----:B------:R-:W-:Y:S04]  /*5740*/  ISETP.NE.U32.AND P3, PT, R144, RZ, PT ;  /* 0x000000ff9000720c */ /* 0x000fe80003f65070 */
[----:B------:R-:W-:Y:S11]  /*5750*/  ISETP.NE.AND.EX P3, PT, R145, RZ, PT, P3 ;  /* 0x000000ff9100720c */ /* 0x000ff60003f65330 */
[----:B------:R-:W-:Y:S02]  /*5760*/  @!UPT UIADD3 URZ, UPT, UPT, URZ, URZ, URZ ;  /* 0x000000fffffff290 */ /* 0x000fe4000fffe0ff */
[----:B------:R-:W1:Y:S01]  /*5770*/  @P3 LDC.64 R2, c[0x0][0x8a8] ;  /* 0x00022a00ff023b82 */ /* 0x000e620000000a00 */
[----:B------:R-:W-:Y:S04]  /*5780*/  @P3 IMAD R0, R146, UR36, RZ ;  /* 0x0000002492003c24 */ /* 0x000fe8000f8e02ff */
[----:B-1----:R-:W-:Y:S05]  /*5790*/  @P3 IMAD.WIDE R2, R0, 0x4, R2 ;  /* 0x0000000400023825 */ /* 0x002fea00078e0202 */
[----:B-----5:R1:W5:Y:S02]  /*57a0*/  @P3 LDG.E R78, desc[UR46][R2.64] ;  /* 0x0000002e024e3981 */ /* 0x020364000c1e1900 */
[----:B-1----:R-:W2:Y:S02]  /*57b0*/  @!P3 LDC R78, c[0x0][0x8a0] ;  /* 0x00022800ff4ebb82 */ /* 0x002ea40000000800 */
.L_x_94:
[----:B-----5:R-:W-:Y:S01]  /*57c0*/  ISETP.NE.AND P4, PT, R82, RZ, PT ;  /* 0x000000ff5200720c */ /* 0x020fe20003f85270 */
[----:B------:R-:W-:Y:S01]  /*57d0*/  BSSY B1, `(.L_x_95) ;  /* 0x0000048000017945 */ /* 0x000fe20003800000 */
[----:B------:R-:W-:Y:S01]  /*57e0*/  SEL R7, RZ, 0xffffffff, P2 ;  /* 0xffffffffff077807 */ /* 0x000fe20001000000 */
[----:B------:R-:W-:Y:S01]  /*57f0*/  IMAD.MOV.U32 R117, RZ, RZ, 0x1 ;  /* 0x00000001ff757424 */ /* 0x000fe200078e00ff */
[----:B------:R-:W-:Y:S01]  /*5800*/  LOP3.LUT P3, RZ, R151, 0xff, RZ, 0xc0, !PT ;  /* 0x000000ff97ff7812 */ /* 0x000fe2000786c0ff */
[----:B------:R-:W-:Y:S01]  /*5810*/  IMAD R80, R76, 0x80, R79 ;  /* 0x000000804c507824 */ /* 0x000fe200078e024f */
[----:B------:R-:W-:Y:S02]  /*5820*/  @P1 SEL R0, RZ, 0xffffffff, P4 ;  /* 0xffffffffff001807 */ /* 0x000fe40002000000 */
[----:B------:R-:W-:Y:S02]  /*5830*/  CS2R R98, SRZ ;  /* 0x0000000000627805 */ /* 0x000fe4000001ff00 */
[----:B------:R-:W-:Y:S02]  /*5840*/  LEA R3, R160, UR49, 0x3 ;  /* 0x00000031a0037c11 */ /* 0x000fe4000f8e18ff */
[----:B------:R-:W-:Y:S02]  /*5850*/  CS2R R96, SRZ ;  /* 0x0000000000607805 */ /* 0x000fe4000001ff00 */
[----:B------:R-:W-:Y:S02]  /*5860*/  @P0 SEL R0, R7, R0, !P3 ;  /* 0x0000000007000207 */ /* 0x000fe40005800000 */
[----:B------:R-:W-:Y:S02]  /*5870*/  CS2R R94, SRZ ;  /* 0x00000000005e7805 */ /* 0x000fe4000001ff00 */
[----:B------:R-:W-:Y:S02]  /*5880*/  LEA R116, R76, UR49, 0x3 ;  /* 0x000000314c747c11 */ /* 0x000fe4000f8e18ff */
[----:B------:R-:W-:Y:S02]  /*5890*/  CS2R R92, SRZ ;  /* 0x00000000005c7805 */ /* 0x000fe4000001ff00 */
[----:B------:R-:W-:Y:S02]  /*58a0*/  @P1 LOP3.LUT R0, R0, 0x1, RZ, 0xc0, !PT ;  /* 0x0000000100001812 */ /* 0x000fe400078ec0ff */
[----:B------:R-:W-:Y:S02]  /*58b0*/  CS2R R90, SRZ ;  /* 0x00000000005a7805 */ /* 0x000fe4000001ff00 */
[----:B------:R-:W-:Y:S02]  /*58c0*/  SHF.L.U32 R5, R162, 0x1f, RZ ;  /* 0x0000001fa2057819 */ /* 0x000fe400000006ff */
[----:B------:R-:W-:Y:S02]  /*58d0*/  CS2R R88, SRZ ;  /* 0x0000000000587805 */ /* 0x000fe4000001ff00 */
[----:B------:R-:W-:Y:S02]  /*58e0*/  ISETP.NE.U32.OR P6, PT, R0, 0x1, !P1 ;  /* 0x000000010000780c */ /* 0x000fe40004fc5470 */
[----:B------:R-:W-:Y:S02]  /*58f0*/  CS2R R102, SRZ ;  /* 0x0000000000667805 */ /* 0x000fe4000001ff00 */
[----:B------:R-:W-:Y:S02]  /*5900*/  PLOP3.LUT P2, PT, PT, PT, UP1, 0x80, 0x8 ;  /* 0x000000000008781c */ /* 0x000fe40003f4f018 */
[----:B------:R-:W-:Y:S02]  /*5910*/  CS2R R100, SRZ ;  /* 0x0000000000647805 */ /* 0x000fe4000001ff00 */
[----:B------:R-:W-:Y:S02]  /*5920*/  SEL R0, RZ, 0xffffffff, P4 ;  /* 0xffffffffff007807 */ /* 0x000fe40002000000 */
[----:B------:R-:W-:Y:S03]  /*5930*/  P2R R104, PR, RZ, 0x40 ;  /* 0x00000040ff687803 */ /* 0x000fe60000000000 */
[----:B------:R-:W-:Y:S04]  /*5940*/  @P6 SHF.L.U32 R2, R159, 0x1f, RZ ;  /* 0x0000001f9f026819 */ /* 0x000fe800000006ff */
[----:B------:R-:W-:Y:S01]  /*5950*/  @P2 SEL R0, R7, R0, !P3 ;  /* 0x0000000007002207 */ /* 0x000fe20005800000 */
[----:B------:R-:W1:Y:S03]  /*5960*/  @P6 SYNCS.PHASECHK.TRANS64.TRYWAIT P1, [R3+URZ+0xc0], R2 ;  /* 0x0000c002030065a7 */ /* 0x000e6600080211ff */
[----:B------:R-:W-:Y:S04]  /*5970*/  LOP3.LUT R0, R0, 0x1, RZ, 0xc0, !PT ;  /* 0x0000000100007812 */ /* 0x000fe800078ec0ff */
[----:B------:R-:W-:Y:S04]  /*5980*/  ISETP.NE.U32.AND P5, PT, R0, 0x1, PT ;  /* 0x000000010000780c */ /* 0x000fe80003fa5070 */
[----:B------:R-:W-:Y:S01]  /*5990*/  P2R R118, PR, RZ, 0x20 ;  /* 0x00000020ff767803 */ /* 0x000fe20000000000 */
[----:B------:R3:W4:Y:S01]  /*59a0*/  SYNCS.PHASECHK.TRANS64.TRYWAIT P0, [R116+URZ+0x110], R5 ;  /* 0x00011005740075a7 */ /* 0x00072200080011ff */
[----:B-1----:R-:W-:Y:S01]  /*59b0*/  @P6 SEL R117, RZ, 0x1, !P1 ;  /* 0x00000001ff756807 */ /* 0x002fe20004800000 */
[----:B---3--:R-:W-:Y:S06]  /*59c0*/  @!P6 BRA `(.L_x_96) ;  /* 0x0000000000a0e947 */ /* 0x008fec0003800000 */
[----:B------:R-:W-:Y:S01]  /*59d0*/  @P5 IMAD R7, R160, 0x2000, R153 ;  /* 0x00002000a0075824 */ /* 0x000fe200078e0299 */
[----:B------:R-:W-:Y:S01]  /*59e0*/  ISETP.NE.AND P1, PT, R117, RZ, PT ;  /* 0x000000ff7500720c */ /* 0x000fe20003f25270 */
[----:B------:R-:W-:Y:S01]  /*59f0*/  BSSY B0, `(.L_x_97) ;  /* 0x0000011000007945 */ /* 0x000fe20003800000 */
[----:B------:R-:W-:Y:S01]  /*5a00*/  CS2R R102, SRZ ;  /* 0x0000000000667805 */ /* 0x000fe2000001ff00 */
[----:B------:R-:W-:Y:S01]  /*5a10*/  @P5 VIADD R2, R7, UR49 ;  /* 0x0000003107025c36 */ /* 0x000fe20008000000 */
[----:B------:R-:W-:Y:S02]  /*5a20*/  CS2R R100, SRZ ;  /* 0x0000000000647805 */ /* 0x000fe4000001ff00 */
[----:B------:R-:W-:Y:S02]  /*5a30*/  CS2R R90, SRZ ;  /* 0x00000000005a7805 */ /* 0x000fe4000001ff00 */
[----:B------:R-:W-:Y:S01]  /*5a40*/  CS2R R88, SRZ ;  /* 0x0000000000587805 */ /* 0x000fe2000001ff00 */
[--C-:B------:R-:W-:Y:S01]  /*5a50*/  @P5 IMAD.IADD R6, R165, 0x1, R2.reuse ;  /* 0x00000001a5065824 */ /* 0x100fe200078e0202 */
[----:B------:R-:W-:Y:S01]  /*5a60*/  CS2R R94, SRZ ;  /* 0x00000000005e7805 */ /* 0x000fe2000001ff00 */
[--C-:B------:R-:W-:Y:S01]  /*5a70*/  @P5 IMAD.IADD R4, R164, 0x1, R2.reuse ;  /* 0x00000001a4045824 */ /* 0x100fe200078e0202 */
[----:B------:R-:W-:Y:S01]  /*5a80*/  CS2R R92, SRZ ;  /* 0x00000000005c7805 */ /* 0x000fe2000001ff00 */
[----:B------:R-:W-:Y:S01]  /*5a90*/  @P5 IMAD R2, R163, 0x10, R2 ;  /* 0x00000010a3025824 */ /* 0x000fe200078e0202 */
[----:B------:R-:W-:Y:S02]  /*5aa0*/  CS2R R98, SRZ ;  /* 0x0000000000627805 */ /* 0x000fe4000001ff00 */
[----:B------:R-:W-:Y:S01]  /*5ab0*/  CS2R R96, SRZ ;  /* 0x0000000000607805 */ /* 0x000fe2000001ff00 */
[----:B------:R-:W-:Y:S06]  /*5ac0*/  @P1 BRA `(.L_x_98) ;  /* 0x00000000000c1947 */ /* 0x000fec0003800000 */
[----:B------:R-:W-:Y:S04]  /*5ad0*/  SHF.L.U32 R0, R159, 0x1f, RZ ;  /* 0x0000001f9f007819 */ /* 0x000fe800000006ff */
[----:B------:R-:W1:Y:S02]  /*5ae0*/  SYNCS.PHASECHK.TRANS64.TRYWAIT P1, [R3+URZ+0xc0], R0 ;  /* 0x0000c000030075a7 */ /* 0x000e6400080211ff */
[----:B-1----:R-:W-:Y:S05]  /*5af0*/  @!P1 BRA `(.L_x_99) ;  /* 0x0000003800149947 */ /* 0x002fea0003800000 */
.L_x_98:
[----:B------:R-:W-:Y:S05]  /*5b00*/  BSYNC B0 ;  /* 0x0000000000007941 */ /* 0x000fea0003800000 */
.L_x_97:
[----:B------:R-:W-:Y:S01]  /*5b10*/  ISETP.NE.AND P1, PT, R118, RZ, PT ;  /* 0x000000ff7600720c */ /* 0x000fe20003f25270 */
[----:B-1----:R-:W-:Y:S02]  /*5b20*/  VIADD R3, R3, 0xd0 ;  /* 0x000000d003037836 */ /* 0x002fe40000000000 */
[----:B------:R-:W-:Y:S02]  /*5b30*/  IMAD.U32 R0, RZ, RZ, UR37 ;  /* 0x00000025ff007e24 */ /* 0x000fe4000f8e00ff */
[----:B------:R-:W-:Y:S03]  /*5b40*/  VIADD R160, R160, 0x1 ;  /* 0x00000001a0a07836 */ /* 0x000fe60000000000 */
[----:B------:R-:W-:Y:S05]  /*5b50*/  PRMT R0, R0, 0x654, R3 ;  /* 0x0000065400007816 */ /* 0x000fea0000000003 */
[----:B------:R1:W3:Y:S04]  /*5b60*/  @P1 LDS.128 R100, [R7+UR49+0x200] ;  /* 0x0002003107641984 */ /* 0x0002e80008000c00 */
[----:B------:R1:W1:Y:S04]  /*5b70*/  @P1 LDS.128 R88, [R6+0x200] ;  /* 0x0002000006581984 */ /* 0x0002680000000c00 */
[----:B------:R1:W1:Y:S04]  /*5b80*/  @P1 LDS.128 R92, [R4+0x200] ;  /* 0x00020000045c1984 */ /* 0x0002680000000c00 */
[----:B------:R1:W1:Y:S01]  /*5b90*/  @P1 LDS.128 R96, [R2+0x200] ;  /* 0x0002000002601984 */ /* 0x0002620000000c00 */
[C---:B------:R-:W-:Y:S01]  /*5ba0*/  ISETP.NE.AND P1, PT, R160.reuse, 0x2, PT ;  /* 0x00000002a000780c */ /* 0x040fe20003f25270 */
[----:B------:R-:W-:Y:S01]  /*5bb0*/  @!PT LDS RZ, [RZ] ;  /* 0x00000000fffff984 */ /* 0x000fe20000000800 */
[----:B------:R-:W-:Y:S01]  /*5bc0*/  @!PT LDS RZ, [RZ] ;  /* 0x00000000fffff984 */ /* 0x000fe20000000800 */
[----:B------:R-:W-:Y:S01]  /*5bd0*/  @!PT LDS RZ, [RZ] ;  /* 0x00000000fffff984 */ /* 0x000fe20000000800 */
[----:B------:R-:W-:Y:S01]  /*5be0*/  @!PT LDS RZ, [RZ] ;  /* 0x00000000fffff984 */ /* 0x000fe20000000800 */
[----:B------:R5:W-:Y:S06]  /*5bf0*/  MEMBAR.ALL.CTA ;  /* 0x0000000000007992 */ /* 0x000bec0000008000 */
[----:B-----5:R-:W5:Y:S01]  /*5c00*/  FENCE.VIEW.ASYNC.S ;  /* 0x00000000000073c6 */ /* 0x020f620000000000 */
[----:B------:R-:W-:Y:S01]  /*5c10*/  SEL R160, R160, RZ, P1 ;  /* 0x000000ffa0a07207 */ /* 0x000fe20000800000 */
[----:B-----5:R5:W-:Y:S02]  /*5c20*/  SYNCS.ARRIVE.TRANS64.RED.A1T0 RZ, [R0+URZ], RZ ;  /* 0x000000ff00ff79a7 */ /* 0x020be400081004ff */
[----:B-----5:R-:W-:Y:S04]  /*5c30*/  SEL R0, RZ, 0x1, P1 ;  /* 0x00000001ff007807 */ /* 0x020fe80000800000 */
[----:B---3--:R-:W-:Y:S02]  /*5c40*/  LOP3.LUT R159, R159, R0, RZ, 0x3c, !PT ;  /* 0x000000009f9f7212 */ /* 0x008fe400078e3cff */
.L_x_96:
[----:B------:R-:W-:Y:S05]  /*5c50*/  BSYNC B1 ;  /* 0x0000000000017941 */ /* 0x000fea0003800000 */
.L_x_95:
[----:B------:R-:W-:Y:S04]  /*5c60*/  SHF.R.U32.HI R3, RZ, 0x15, R80 ;  /* 0x00000015ff037819 */ /* 0x000fe80000011650 */
[----:B------:R-:W-:Y:S01]  /*5c70*/  LOP3.LUT P1, RZ, R3, 0x3, R154, 0x48, !PT ;  /* 0x0000000303ff7812 */ /* 0x000fe2000782489a */
[----:B------:R-:W-:Y:S01]  /*5c80*/  @!UPT UIADD3 URZ, UPT, UPT, URZ, URZ, URZ ;  /* 0x000000fffffff290 */ /* 0x000fe2000fffe0ff */
[----:B----4-:R-:W-:Y:S11]  /*5c90*/  @P0 BRA `(.L_x_100) ;  /* 0x0000000000080947 */ /* 0x010ff60003800000 */
[----:B------:R-:W3:Y:S02]  /*5ca0*/  SYNCS.PHASECHK.TRANS64.TRYWAIT P0, [R116+URZ+0x110], R5 ;  /* 0x00011005740075a7 */ /* 0x000ee400080011ff */
[----:B---3--:R-:W-:Y:S05]  /*5cb0*/  @!P0 BRA `(.L_x_101) ;  /* 0x0000003400b88947 */ /* 0x008fea0003800000 */
.L_x_100:
[----:B------:R-:W-:Y:S05]  /*5cc0*/  @!P1 BRA `(.L_x_102) ;  /* 0x0000000000409947 */ /* 0x000fea0003800000 */
[----:B------:R-:W3:Y:S01]  /*5cd0*/  LDCU.64 UR8, c[0x4][0x70] ;  /* 0x01000e00ff0877ac */ /* 0x000ee20008000a00 */
[----:B------:R-:W-:Y:S01]  /*5ce0*/  MOV R3, 0x0 ;  /* 0x0000000000037802 */ /* 0x000fe20000000f00 */
[----:B------:R-:W-:Y:S02]  /*5cf0*/  HFMA2 R12, -RZ, RZ, 0, 5.9604644775390625e-08 ;  /* 0x00000001ff0c7431 */ /* 0x000fe400000001ff */
[----:B------:R-:W-:Y:S02]  /*5d00*/  IMAD.MOV.U32 R8, RZ, RZ, 0x192 ;  /* 0x00000192ff087424 */ /* 0x000fe400078e00ff */
[----:B------:R-:W-:Y:S01]  /*5d10*/  IMAD.MOV.U32 R13, RZ, RZ, RZ ;  /* 0x000000ffff0d7224 */ /* 0x000fe200078e00ff */
[----:B------:R-:W4:Y:S01]  /*5d20*/  LDCU.64 UR6, c[0x4][0x78] ;  /* 0x01000f00ff0677ac */ /* 0x000f220008000a00 */
[----:B-1----:R-:W1:Y:S01]  /*5d30*/  LDC.64 R2, c[0x4][R3] ;  /* 0x0100000003027b82 */ /* 0x002e620000000a00 */
[----:B------:R-:W5:Y:S01]  /*5d40*/  LDCU.64 UR4, c[0x4][0x10] ;  /* 0x01000200ff0477ac */ /* 0x000f620008000a00 */
[----:B---3--:R-:W-:Y:S01]  /*5d50*/  MOV R5, UR9 ;  /* 0x0000000900057c02 */ /* 0x008fe20008000f00 */
[----:B------:R-:W-:Y:S01]  /*5d60*/  IMAD.U32 R4, RZ, RZ, UR8 ;  /* 0x00000008ff047e24 */ /* 0x000fe2000f8e00ff */
[----:B----4-:R-:W-:Y:S01]  /*5d70*/  MOV R7, UR7 ;  /* 0x0000000700077c02 */ /* 0x010fe20008000f00 */
[----:B------:R-:W-:Y:S01]  /*5d80*/  IMAD.U32 R6, RZ, RZ, UR6 ;  /* 0x00000006ff067e24 */ /* 0x000fe2000f8e00ff */
[----:B-----5:R-:W-:Y:S01]  /*5d90*/  MOV R11, UR5 ;  /* 0x00000005000b7c02 */ /* 0x020fe20008000f00 */
[----:B------:R-:W-:Y:S02]  /*5da0*/  IMAD.U32 R10, RZ, RZ, UR4 ;  /* 0x00000004ff0a7e24 */ /* 0x000fe4000f8e00ff */
[----:B------:R-:W-:Y:S07]  /*5db0*/  LEPC R20, `(.L_x_102) ;  /* 0x000000001014794e */ /* 0x000fee0000000000 */
[----:B-12---:R-:W-:Y:S05]  /*5dc0*/  CALL.ABS.NOINC R2 ;  /* 0x0000000002007343 */ /* 0x006fea0003c00000 */
.L_x_102:
[----:B------:R-:W-:Y:S01]  /*5dd0*/  SHF.L.U32 R83, R100, 0x10, RZ ;  /* 0x0000001064537819 */ /* 0x000fe200000006ff */
[----:B------:R-:W-:Y:S05]  /*5de0*/  WARPSYNC.ALL ;  /* 0x0000000000007948 */ /* 0x000fea0003800000 */
[----:B------:R-:W-:Y:S01]  /*5df0*/  R2UR UR4, R80 ;  /* 0x00000000500472ca */ /* 0x000fe200000e0000 */
[----:B------:R-:W-:Y:S01]  /*5e00*/  BSSY.RECONVERGENT B0, `(.L_x_103) ;  /* 0x0000121000007945 */ /* 0x000fe20003800200 */
[----:B------:R-:W-:Y:S02]  /*5e10*/  ISETP.NE.AND P6, PT, R104, RZ, PT ;  /* 0x000000ff6800720c */ /* 0x000fe40003fc5270 */
[----:B------:R-:W-:Y:S02]  /*5e20*/  IADD3 R119, PT, PT, R153, UR49, RZ ;  /* 0x0000003199777c10 */ /* 0x000fe4000fffe0ff */
[----:B------:R-:W-:Y:S02]  /*5e30*/  SHF.L.U32 R124, R163, 0x4, RZ ;  /* 0x00000004a37c7819 */ /* 0x000fe400000006ff */
[-C--:B------:R-:W-:Y:S02]  /*5e40*/  IADD3 R172, PT, PT, R165, R119.reuse, RZ ;  /* 0x00000077a5ac7210 */ /* 0x080fe40007ffe0ff */
[----:B------:R-:W-:Y:S02]  /*5e50*/  IADD3 R171, PT, PT, R164, R119, RZ ;  /* 0x00000077a4ab7210 */ /* 0x000fe40007ffe0ff */
[----:B------:R-:W-:Y:S01]  /*5e60*/  IADD3 R170, PT, PT, R119, R124, RZ ;  /* 0x0000007c77aa7210 */ /* 0x000fe20007ffe0ff */
[----:B-1-3--:R-:W2:Y:S01]  /*5e70*/  LDTM.x64 R4, tmem[UR4] ;  /* 0x00000004000479ee */ /* 0x00aea20008340000 */
[C---:B------:R-:W-:Y:S02]  /*5e80*/  PRMT R81, R100.reuse, 0x8880, RZ ;  /* 0x0000888064517816 */ /* 0x040fe400000000ff */
[----:B------:R-:W-:Y:S02]  /*5e90*/  SHF.R.S32.HI R83, RZ, 0x18, R83 ;  /* 0x00000018ff537819 */ /* 0x000fe40000011453 */
[----:B------:R-:W-:Y:S02]  /*5ea0*/  SHF.R.S32.HI R86, RZ, 0x18, R101 ;  /* 0x00000018ff567819 */ /* 0x000fe40000011465 */
[----:B------:R-:W-:Y:S02]  /*5eb0*/  SHF.L.U32 R84, R100, 0x8, RZ ;  /* 0x0000000864547819 */ /* 0x000fe400000006ff */
[----:B------:R-:W-:Y:S02]  /*5ec0*/  SHF.L.U32 R85, R101, 0x8, RZ ;  /* 0x0000000865557819 */ /* 0x000fe400000006ff */
[----:B------:R-:W-:Y:S02]  /*5ed0*/  SHF.R.S32.HI R84, RZ, 0x18, R84 ;  /* 0x00000018ff547819 */ /* 0x000fe40000011454 */
[----:B------:R-:W-:Y:S02]  /*5ee0*/  SHF.R.S32.HI R85, RZ, 0x18, R85 ;  /* 0x00000018ff557819 */ /* 0x000fe40000011455 */
[----:B------:R-:W-:Y:S02]  /*5ef0*/  SHF.L.U32 R87, R98, 0x8, RZ ;  /* 0x0000000862577819 */ /* 0x000fe400000006ff */
[----:B------:R-:W-:Y:S02]  /*5f00*/  ISETP.NE.AND P0, PT, R167, RZ, PT ;  /* 0x000000ffa700720c */ /* 0x000fe40003f05270 */
[----:B------:R-:W-:Y:S02]  /*5f10*/  SHF.R.S32.HI R87, RZ, 0x18, R87 ;  /* 0x00000018ff577819 */ /* 0x000fe40000011457 */
[----:B------:R-:W-:Y:S02]  /*5f20*/  LEA R125, R160, UR49, 0x3 ;  /* 0x00000031a07d7c11 */ /* 0x000fe4000f8e18ff */
[----:B------:R-:W-:Y:S01]  /*5f30*/  @P6 SHF.L.U32 R126, R159, 0x1f, RZ ;  /* 0x0000001f9f7e6819 */ /* 0x000fe200000006ff */
[C---:B--2---:R-:W-:Y:S02]  /*5f40*/  IMAD R0, R78.reuse, R4, RZ ;  /* 0x000000044e007224 */ /* 0x044fe400078e02ff */
[C---:B------:R-:W-:Y:S02]  /*5f50*/  IMAD R2, R78.reuse, R5, RZ ;  /* 0x000000054e027224 */ /* 0x040fe400078e02ff */
[----:B------:R-:W-:Y:S02]  /*5f60*/  IMAD R3, R78, R6, RZ ;  /* 0x000000064e037224 */ /* 0x000fe400078e02ff */
[-C--:B------:R-:W-:Y:S01]  /*5f70*/  IMAD R0, R81, R82.reuse, R0 ;  /* 0x0000005251007224 */ /* 0x080fe200078e0200 */
[----:B------:R-:W-:Y:S01]  /*5f80*/  SHF.R.S32.HI R81, RZ, 0x18, R100 ;  /* 0x00000018ff517819 */ /* 0x000fe20000011464 */
[-C--:B------:R-:W-:Y:S01]  /*5f90*/  IMAD R2, R83, R82.reuse, R2 ;  /* 0x0000005253027224 */ /* 0x080fe200078e0202 */
[C---:B------:R-:W-:Y:S01]  /*5fa0*/  PRMT R83, R101.reuse, 0x8880, RZ ;  /* 0x0000888065537816 */ /* 0x040fe200000000ff */
[----:B------:R-:W-:Y:S01]  /*5fb0*/  IMAD R3, R84, R82, R3 ;  /* 0x0000005254037224 */ /* 0x000fe200078e0203 */
[----:B------:R-:W-:Y:S01]  /*5fc0*/  SHF.L.U32 R84, R101, 0x10, RZ ;  /* 0x0000001065547819 */ /* 0x000fe200000006ff */
[C---:B------:R-:W-:Y:S02]  /*5fd0*/  IMAD R7, R78.reuse, R7, RZ ;  /* 0x000000074e077224 */ /* 0x040fe400078e02ff */
[C---:B------:R-:W-:Y:S01]  /*5fe0*/  IMAD R4, R78.reuse, R8, RZ ;  /* 0x000000084e047224 */ /* 0x040fe200078e02ff */
[----:B------:R-:W-:Y:S01]  /*5ff0*/  SHF.R.S32.HI R84, RZ, 0x18, R84 ;  /* 0x00000018ff547819 */ /* 0x000fe20000011454 */
[----:B------:R-:W-:Y:S02]  /*6000*/  IMAD R5, R78, R9, RZ ;  /* 0x000000094e057224 */ /* 0x000fe400078e02ff */
[----:B------:R-:W-:Y:S01]  /*6010*/  IMAD R7, R81, R82, R7 ;  /* 0x0000005251077224 */ /* 0x000fe200078e0207 */
[----:B------:R-:W-:Y:S01]  /*6020*/  PRMT R81, R102, 0x8880, RZ ;  /* 0x0000888066517816 */ /* 0x000fe200000000ff */
[----:B------:R-:W-:Y:S02]  /*6030*/  IMAD R6, R78, R10, RZ ;  /* 0x0000000a4e067224 */ /* 0x000fe400078e02ff */
[-C--:B------:R-:W-:Y:S01]  /*6040*/  IMAD R4, R83, R82.reuse, R4 ;  /* 0x0000005253047224 */ /* 0x080fe200078e0204 */
[----:B------:R-:W-:Y:S01]  /*6050*/  I2IP.S8.S32.SAT R105, R7, R3, RZ ;  /* 0x0000000307697239 */ /* 0x000fe200000014ff */
[----:B------:R-:W-:Y:S01]  /*6060*/  IMAD R5, R84, R82, R5 ;  /* 0x0000005254057224 */ /* 0x000fe200078e0205 */
[----:B------:R-:W-:Y:S01]  /*6070*/  SHF.L.U32 R83, R102, 0x10, RZ ;  /* 0x0000001066537819 */ /* 0x000fe200000006ff */
[----:B------:R-:W-:Y:S01]  /*6080*/  IMAD R11, R78, R11, RZ ;  /* 0x0000000b4e0b7224 */ /* 0x000fe200078e02ff */
[----:B------:R-:W-:Y:S01]  /*6090*/  I2IP.S8.S32.SAT R104, R2, R0, R105 ;  /* 0x0000000002687239 */ /* 0x000fe20000001469 */
[----:B------:R-:W-:Y:S01]  /*60a0*/  IMAD R6, R85, R82, R6 ;  /* 0x0000005255067224 */ /* 0x000fe200078e0206 */
[----:B------:R-:W-:Y:S01]  /*60b0*/  SHF.R.S32.HI R83, RZ, 0x18, R83 ;  /* 0x00000018ff537819 */ /* 0x000fe20000011453 */
[----:B------:R-:W-:Y:S01]  /*60c0*/  IMAD R8, R78, R12, RZ ;  /* 0x0000000c4e087224 */ /* 0x000fe200078e02ff */
[----:B------:R-:W-:Y:S01]  /*60d0*/  SHF.L.U32 R85, R102, 0x8, RZ ;  /* 0x0000000866557819 */ /* 0x000fe200000006ff */
[----:B------:R-:W-:Y:S02]  /*60e0*/  IMAD R9, R78, R13, RZ ;  /* 0x0000000d4e097224 */ /* 0x000fe400078e02ff */
[----:B------:R-:W-:Y:S01]  /*60f0*/  IMAD R11, R86, R82, R11 ;  /* 0x00000052560b7224 */ /* 0x000fe200078e020b */
[----:B------:R-:W-:Y:S01]  /*6100*/  SHF.R.S32.HI R85, RZ, 0x18, R85 ;  /* 0x00000018ff557819 */ /* 0x000fe20000011455 */
[C---:B------:R-:W-:Y:S01]  /*6110*/  IMAD R10, R78.reuse, R14, RZ ;  /* 0x0000000e4e0a7224 */ /* 0x040fe200078e02ff */
[----:B------:R-:W-:Y:S01]  /*6120*/  SHF.R.S32.HI R86, RZ, 0x18, R103 ;  /* 0x00000018ff567819 */ /* 0x000fe20000011467 */
[----:B------:R-:W-:Y:S01]  /*6130*/  IMAD R8, R81, R82, R8 ;  /* 0x0000005251087224 */ /* 0x000fe200078e0208 */
[----:B------:R-:W-:Y:S01]  /*6140*/  I2IP.S8.S32.SAT R106, R11, R6, RZ ;  /* 0x000000060b6a7239 */ /* 0x000fe200000014ff */
[----:B------:R-:W-:Y:S01]  /*6150*/  IMAD R9, R83, R82, R9 ;  /* 0x0000005253097224 */ /* 0x000fe200078e0209 */
[C---:B------:R-:W-:Y:S01]  /*6160*/  PRMT R83, R103.reuse, 0x8880, RZ ;  /* 0x0000888067537816 */ /* 0x040fe200000000ff */
[----:B------:R-:W-:Y:S01]  /*6170*/  IMAD.U32 R84, R103, 0x10000, RZ ;  /* 0x0001000067547824 */ /* 0x000fe200078e00ff */
[----:B------:R-:W-:Y:S01]  /*6180*/  I2IP.S8.S32.SAT R105, R5, R4, R106 ;  /* 0x0000000405697239 */ /* 0x000fe2000000146a */
[C---:B------:R-:W-:Y:S01]  /*6190*/  IMAD R15, R78.reuse, R15, RZ ;  /* 0x0000000f4e0f7224 */ /* 0x040fe200078e02ff */
[----:B------:R-:W-:Y:S01]  /*61a0*/  SHF.R.S32.HI R81, RZ, 0x18, R102 ;  /* 0x00000018ff517819 */ /* 0x000fe20000011466 */
[----:B------:R-:W-:Y:S01]  /*61b0*/  IMAD R10, R85, R82, R10 ;  /* 0x00000052550a7224 */ /* 0x000fe200078e020a */
[----:B------:R-:W-:Y:S01]  /*61c0*/  SHF.R.S32.HI R84, RZ, 0x18, R84 ;  /* 0x00000018ff547819 */ /* 0x000fe20000011454 */
[C---:B------:R-:W-:Y:S01]  /*61d0*/  IMAD R12, R78.reuse, R16, RZ ;  /* 0x000000104e0c7224 */ /* 0x040fe200078e02ff */
[----:B------:R-:W-:Y:S01]  /*61e0*/  SHF.L.U32 R85, R103, 0x8, RZ ;  /* 0x0000000867557819 */ /* 0x000fe200000006ff */
[----:B------:R-:W-:Y:S02]  /*61f0*/  IMAD R13, R78, R17, RZ ;  /* 0x000000114e0d7224 */ /* 0x000fe400078e02ff */
[----:B------:R-:W-:Y:S01]  /*6200*/  IMAD R15, R81, R82, R15 ;  /* 0x00000052510f7224 */ /* 0x000fe200078e020f */
[----:B------:R-:W-:Y:S01]  /*6210*/  PRMT R81, R88, 0x8880, RZ ;  /* 0x0000888058517816 */ /* 0x000fe200000000ff */
[----:B------:R-:W-:Y:S01]  /*6220*/  IMAD R14, R78, R18, RZ ;  /* 0x000000124e0e7224 */ /* 0x000fe200078e02ff */
[----:B------:R-:W-:Y:S01]  /*6230*/  SHF.R.S32.HI R85, RZ, 0x18, R85 ;  /* 0x00000018ff557819 */ /* 0x000fe20000011455 */
[----:B------:R-:W-:Y:S01]  /*6240*/  IMAD R12, R83, R82, R12 ;  /* 0x00000052530c7224 */ /* 0x000fe200078e020c */
[----:B------:R-:W-:Y:S01]  /*6250*/  I2IP.S8.S32.SAT R106, R15, R10, RZ ;  /* 0x0000000a0f6a7239 */ /* 0x000fe200000014ff */
[----:B------:R-:W-:Y:S01]  /*6260*/  IMAD R13, R84, R82, R13 ;  /* 0x00000052540d7224 */ /* 0x000fe200078e020d */
[----:B------:R-:W-:Y:S01]  /*6270*/  SHF.L.U32 R83, R88, 0x10, RZ ;  /* 0x0000001058537819 */ /* 0x000fe200000006ff */
[C---:B------:R-:W-:Y:S01]  /*6280*/  IMAD R19, R78.reuse, R19, RZ ;  /* 0x000000134e137224 */ /* 0x040fe200078e02ff */
[----:B------:R-:W-:Y:S01]  /*6290*/  I2IP.S8.S32.SAT R106, R9, R8, R106 ;  /* 0x00000008096a7239 */ /* 0x000fe2000000146a */
[----:B------:R-:W-:Y:S01]  /*62a0*/  IMAD R14, R85, R82, R14 ;  /* 0x00000052550e7224 */ /* 0x000fe200078e020e */
[----:B------:R-:W-:Y:S01]  /*62b0*/  SHF.R.S32.HI R83, RZ, 0x18, R83 ;  /* 0x00000018ff537819 */ /* 0x000fe20000011453 */
[C---:B------:R-:W-:Y:S01]  /*62c0*/  IMAD R16, R78.reuse, R20, RZ ;  /* 0x000000144e107224 */ /* 0x040fe200078e02ff */
[----:B------:R-:W-:Y:S01]  /*62d0*/  SHF.L.U32 R84, R89, 0x10, RZ ;  /* 0x0000001059547819 */ /* 0x000fe200000006ff */
[----:B------:R-:W-:Y:S01]  /*62e0*/  IMAD R17, R78, R21, RZ ;  /* 0x000000154e117224 */ /* 0x000fe200078e02ff */
[----:B------:R-:W-:Y:S01]  /*62f0*/  SHF.L.U32 R85, R88, 0x8, RZ ;  /* 0x0000000858557819 */ /* 0x000fe200000006ff */
[----:B------:R-:W-:Y:S01]  /*6300*/  IMAD R19, R86, R82, R19 ;  /* 0x0000005256137224 */ /* 0x000fe200078e0213 */
[----:B------:R-:W-:Y:S01]  /*6310*/  SHF.R.S32.HI R84, RZ, 0x18, R84 ;  /* 0x00000018ff547819 */ /* 0x000fe20000011454 */
[C---:B------:R-:W-:Y:S01]  /*6320*/  IMAD R18, R78.reuse, R22, RZ ;  /* 0x000000164e127224 */ /* 0x040fe200078e02ff */
[----:B------:R-:W-:Y:S01]  /*6330*/  SHF.R.S32.HI R85, RZ, 0x18, R85 ;  /* 0x00000018ff557819 */ /* 0x000fe20000011455 */
[----:B------:R-:W-:Y:S01]  /*6340*/  IMAD R16, R81, R82, R16 ;  /* 0x0000005251107224 */ /* 0x000fe200078e0210 */
[----:B------:R-:W-:Y:S01]  /*6350*/  I2IP.S8.S32.SAT R107, R19, R14, RZ ;  /* 0x0000000e136b7239 */ /* 0x000fe200000014ff */
[-C--:B------:R-:W-:Y:S01]  /*6360*/  IMAD R17, R83, R82.reuse, R17 ;  /* 0x0000005253117224 */ /* 0x080fe200078e0211 */
[----:B------:R-:W-:Y:S01]  /*6370*/  PRMT R83, R89, 0x8880, RZ ;  /* 0x0000888059537816 */ /* 0x000fe200000000ff */
[C---:B------:R-:W-:Y:S01]  /*6380*/  IMAD R23, R78.reuse, R23, RZ ;  /* 0x000000174e177224 */ /* 0x040fe200078e02ff */
[----:B------:R-:W-:Y:S01]  /*6390*/  SHF.R.S32.HI R81, RZ, 0x18, R88 ;  /* 0x00000018ff517819 */ /* 0x000fe20000011458 */
[----:B------:R-:W-:Y:S01]  /*63a0*/  IMAD R18, R85, R82, R18 ;  /* 0x0000005255127224 */ /* 0x000fe200078e0212 */
[----:B------:R-:W-:Y:S01]  /*63b0*/  SHF.L.U32 R85, R89, 0x8, RZ ;  /* 0x0000000859557819 */ /* 0x000fe200000006ff */
[C---:B------:R-:W-:Y:S01]  /*63c0*/  IMAD R20, R78.reuse, R24, RZ ;  /* 0x000000184e147224 */ /* 0x040fe200078e02ff */
[----:B------:R-:W-:Y:S01]  /*63d0*/  I2IP.S8.S32.SAT R107, R13, R12, R107 ;  /* 0x0000000c0d6b7239 */ /* 0x000fe2000000146b */
[----:B------:R-:W-:Y:S01]  /*63e0*/  IMAD R21, R78, R25, RZ ;  /* 0x000000194e157224 */ /* 0x000fe200078e02ff */
[----:B------:R-:W-:Y:S01]  /*63f0*/  SHF.R.S32.HI R85, RZ, 0x18, R85 ;  /* 0x00000018ff557819 */ /* 0x000fe20000011455 */
[----:B------:R-:W-:Y:S01]  /*6400*/  IMAD R23, R81, R82, R23 ;  /* 0x0000005251177224 */ /* 0x000fe200078e0217 */
[----:B------:R-:W-:Y:S01]  /*6410*/  PRMT R81, R90, 0x8880, RZ ;  /* 0x000088805a517816 */ /* 0x000fe200000000ff */
[----:B------:R-:W-:Y:S01]  /*6420*/  IMAD R22, R78, R26, RZ ;  /* 0x0000001a4e167224 */ /* 0x000fe200078e02ff */
[----:B------:R1:W-:Y:S01]  /*6430*/  STS.128 [R153+UR49+0x4200], R104 ;  /* 0x0042006899007988 */ /* 0x0003e20008000c31 */
[----:B------:R-:W-:Y:S01]  /*6440*/  IMAD R20, R83, R82, R20 ;  /* 0x0000005253147224 */ /* 0x000fe200078e0214 */
[----:B------:R-:W-:Y:S01]  /*6450*/  I2IP.S8.S32.SAT R108, R23, R18, RZ ;  /* 0x00000012176c7239 */ /* 0x000fe200000014ff */
[----:B------:R-:W-:Y:S01]  /*6460*/  IMAD R21, R84, R82, R21 ;  /* 0x0000005254157224 */ /* 0x000fe200078e0215 */
[----:B------:R-:W-:Y:S01]  /*6470*/  SHF.R.S32.HI R86, RZ, 0x18, R89 ;  /* 0x00000018ff567819 */ /* 0x000fe20000011459 */
[----:B------:R-:W-:Y:S01]  /*6480*/  IMAD.U32 R83, R90, 0x10000, RZ ;  /* 0x000100005a537824 */ /* 0x000fe200078e00ff */
[----:B------:R-:W-:Y:S01]  /*6490*/  I2IP.S8.S32.SAT R108, R17, R16, R108 ;  /* 0x00000010116c7239 */ /* 0x000fe2000000146c */
[----:B------:R-:W-:Y:S01]  /*64a0*/  IMAD R27, R78, R27, RZ ;  /* 0x0000001b4e1b7224 */ /* 0x000fe200078e02ff */
[----:B------:R-:W-:Y:S01]  /*64b0*/  SHF.L.U32 R84, R91, 0x10, RZ ;  /* 0x000000105b547819 */ /* 0x000fe200000006ff */
[----:B------:R-:W-:Y:S01]  /*64c0*/  IMAD R22, R85, R82, R22 ;  /* 0x0000005255167224 */ /* 0x000fe200078e0216 */
[----:B------:R-:W-:Y:S01]  /*64d0*/  SHF.L.U32 R85, R90, 0x8, RZ ;  /* 0x000000085a557819 */ /* 0x000fe200000006ff */
[C---:B------:R-:W-:Y:S01]  /*64e0*/  IMAD R24, R78.reuse, R28, RZ ;  /* 0x0000001c4e187224 */ /* 0x040fe200078e02ff */
[----:B------:R-:W-:Y:S01]  /*64f0*/  SHF.R.S32.HI R83, RZ, 0x18, R83 ;  /* 0x00000018ff537819 */ /* 0x000fe20000011453 */
[----:B------:R-:W-:Y:S01]  /*6500*/  IMAD R25, R78, R29, RZ ;  /* 0x0000001d4e197224 */ /* 0x000fe200078e02ff */
[----:B------:R-:W-:Y:S01]  /*6510*/  SHF.R.S32.HI R84, RZ, 0x18, R84 ;  /* 0x00000018ff547819 */ /* 0x000fe20000011454 */
[----:B------:R-:W-:Y:S01]  /*6520*/  IMAD R27, R86, R82, R27 ;  /* 0x00000052561b7224 */ /* 0x000fe200078e021b */
[----:B------:R-:W-:Y:S01]  /*6530*/  SHF.R.S32.HI R85, RZ, 0x18, R85 ;  /* 0x00000018ff557819 */ /* 0x000fe20000011455 */
[C---:B------:R-:W-:Y:S01]  /*6540*/  IMAD R26, R78.reuse, R30, RZ ;  /* 0x0000001e4e1a7224 */ /* 0x040fe200078e02ff */
[----:B------:R-:W-:Y:S01]  /*6550*/  SHF.R.S32.HI R86, RZ, 0x18, R91 ;  /* 0x00000018ff567819 */ /* 0x000fe2000001145b */
[----:B------:R-:W-:Y:S01]  /*6560*/  IMAD R24, R81, R82, R24 ;  /* 0x0000005251187224 */ /* 0x000fe200078e0218 */
[----:B------:R-:W-:Y:S01]  /*6570*/  I2IP.S8.S32.SAT R109, R27, R22, RZ ;  /* 0x000000161b6d7239 */ /* 0x000fe200000014ff */
[----:B------:R-:W-:Y:S01]  /*6580*/  IMAD R25, R83, R82, R25 ;  /* 0x0000005253197224 */ /* 0x000fe200078e0219 */
[----:B------:R-:W-:Y:S01]  /*6590*/  SHF.R.S32.HI R81, RZ, 0x18, R90 ;  /* 0x00000018ff517819 */ /* 0x000fe2000001145a */
[C---:B------:R-:W-:Y:S01]  /*65a0*/  IMAD R31, R78.reuse, R31, RZ ;  /* 0x0000001f4e1f7224 */ /* 0x040fe200078e02ff */
[----:B------:R-:W-:Y:S01]  /*65b0*/  I2IP.S8.S32.SAT R109, R21, R20, R109 ;  /* 0x00000014156d7239 */ /* 0x000fe2000000146d */
[----:B------:R-:W-:Y:S01]  /*65c0*/  IMAD R26, R85, R82, R26 ;  /* 0x00000052551a7224 */ /* 0x000fe200078e021a */
[C---:B------:R-:W-:Y:S01]  /*65d0*/  PRMT R83, R91.reuse, 0x8880, RZ ;  /* 0x000088805b537816 */ /* 0x040fe200000000ff */
[C---:B------:R-:W-:Y:S01]  /*65e0*/  IMAD R28, R78.reuse, R32, RZ ;  /* 0x000000204e1c7224 */ /* 0x040fe200078e02ff */
[----:B------:R-:W-:Y:S01]  /*65f0*/  SHF.L.U32 R85, R91, 0x8, RZ ;  /* 0x000000085b557819 */ /* 0x000fe200000006ff */
[C---:B------:R-:W-:Y:S02]  /*6600*/  IMAD R29, R78.reuse, R33, RZ ;  /* 0x000000214e1d7224 */ /* 0x040fe400078e02ff */
[----:B------:R-:W-:Y:S01]  /*6610*/  IMAD R31, R81, R82, R31 ;  /* 0x00000052511f7224 */ /* 0x000fe200078e021f */
[----:B------:R-:W-:Y:S01]  /*6620*/  SHF.R.S32.HI R85, RZ, 0x18, R85 ;  /* 0x00000018ff557819 */ /* 0x000fe20000011455 */
[----:B------:R-:W-:Y:S01]  /*6630*/  IMAD R30, R78, R34, RZ ;  /* 0x000000224e1e7224 */ /* 0x000fe200078e02ff */
[----:B------:R-:W-:Y:S01]  /*6640*/  PRMT R81, R92, 0x8880, RZ ;  /* 0x000088805c517816 */ /* 0x000fe200000000ff */
[----:B------:R-:W-:Y:S01]  /*6650*/  IMAD R28, R83, R82, R28 ;  /* 0x00000052531c7224 */ /* 0x000fe200078e021c */
[----:B------:R-:W-:Y:S01]  /*6660*/  I2IP.S8.S32.SAT R110, R31, R26, RZ ;  /* 0x0000001a1f6e7239 */ /* 0x000fe200000014ff */
[----:B------:R-:W-:Y:S01]  /*6670*/  IMAD R29, R84, R82, R29 ;  /* 0x00000052541d7224 */ /* 0x000fe200078e021d */
[----:B------:R-:W-:Y:S01]  /*6680*/  SHF.L.U32 R83, R92, 0x10, RZ ;  /* 0x000000105c537819 */ /* 0x000fe200000006ff */
[----:B------:R-:W-:Y:S01]  /*6690*/  IMAD R35, R78, R35, RZ ;  /* 0x000000234e237224 */ /* 0x000fe200078e02ff */
[----:B------:R-:W-:Y:S01]  /*66a0*/  I2IP.S8.S32.SAT R110, R25, R24, R110 ;  /* 0x00000018196e7239 */ /* 0x000fe2000000146e */
[----:B------:R-:W-:Y:S01]  /*66b0*/  IMAD R30, R85, R82, R30 ;  /* 0x00000052551e7224 */ /* 0x000fe200078e021e */
[----:B------:R-:W-:Y:S01]  /*66c0*/  SHF.L.U32 R85, R92, 0x8, RZ ;  /* 0x000000085c557819 */ /* 0x000fe200000006ff */
[C---:B------:R-:W-:Y:S01]  /*66d0*/  IMAD R32, R78.reuse, R36, RZ ;  /* 0x000000244e207224 */ /* 0x040fe200078e02ff */
[----:B------:R-:W-:Y:S01]  /*66e0*/  SHF.R.S32.HI R83, RZ, 0x18, R83 ;  /* 0x00000018ff537819 */ /* 0x000fe20000011453 */
[----:B------:R-:W-:Y:S01]  /*66f0*/  IMAD R33, R78, R37, RZ ;  /* 0x000000254e217224 */ /* 0x000fe200078e02ff */
[----:B------:R-:W-:Y:S01]  /*6700*/  SHF.R.S32.HI R85, RZ, 0x18, R85 ;  /* 0x00000018ff557819 */ /* 0x000fe20000011455 */
[----:B------:R-:W-:Y:S01]  /*6710*/  IMAD R35, R86, R82, R35 ;  /* 0x0000005256237224 */ /* 0x000fe200078e0223 */
[----:B------:R-:W-:Y:S01]  /*6720*/  PRMT R84, R93, 0x8880, RZ ;  /* 0x000088805d547816 */ /* 0x000fe200000000ff */
[----:B------:R-:W-:Y:S01]  /*6730*/  IMAD R34, R78, R38, RZ ;  /* 0x000000264e227224 */ /* 0x000fe200078e02ff */
[----:B------:R-:W-:Y:S01]  /*6740*/  SHF.L.U32 R86, R96, 0x10, RZ ;  /* 0x0000001060567819 */ /* 0x000fe200000006ff */
[----:B------:R-:W-:Y:S01]  /*6750*/  IMAD R32, R81, R82, R32 ;  /* 0x0000005251207224 */ /* 0x000fe200078e0220 */
[----:B------:R-:W-:Y:S01]  /*6760*/  SHF.R.S32.HI R81, RZ, 0x18, R92 ;  /* 0x00000018ff517819 */ /* 0x000fe2000001145c */
[C---:B------:R-:W-:Y:S01]  /*6770*/  IMAD R39, R78.reuse, R39, RZ ;  /* 0x000000274e277224 */ /* 0x040fe200078e02ff */
[----:B------:R-:W-:Y:S01]  /*6780*/  I2IP.S8.S32.SAT R111, R35, R30, RZ ;  /* 0x0000001e236f7239 */ /* 0x000fe200000014ff */
[-C--:B------:R-:W-:Y:S02]  /*6790*/  IMAD R33, R83, R82.reuse, R33 ;  /* 0x0000005253217224 */ /* 0x080fe400078e0221 */
[----:B------:R-:W-:Y:S01]  /*67a0*/  IMAD R34, R85, R82, R34 ;  /* 0x0000005255227224 */ /* 0x000fe200078e0222 */
[----:B------:R-:W-:Y:S01]  /*67b0*/  I2IP.S8.S32.SAT R111, R29, R28, R111 ;  /* 0x0000001c1d6f7239 */ /* 0x000fe2000000146f */
[C---:B------:R-:W-:Y:S01]  /*67c0*/  IMAD.U32 R83, R93.reuse, 0x10000, RZ ;  /* 0x000100005d537824 */ /* 0x040fe200078e00ff */
[----:B------:R-:W-:Y:S01]  /*67d0*/  SHF.L.U32 R85, R93, 0x8, RZ ;  /* 0x000000085d557819 */ /* 0x000fe200000006ff */
[----:B------:R-:W-:Y:S01]  /*67e0*/  IMAD R39, R81, R82, R39 ;  /* 0x0000005251277224 */ /* 0x000fe200078e0227 */
[----:B------:R-:W-:Y:S01]  /*67f0*/  MOV R81, R84 ;  /* 0x0000005400517202 */ /* 0x000fe20000000f00 */
[C---:B------:R-:W-:Y:S01]  /*6800*/  IMAD R36, R78.reuse, R40, RZ ;  /* 0x000000284e247224 */ /* 0x040fe200078e02ff */
[----:B------:R-:W-:Y:S01]  /*6810*/  SHF.R.S32.HI R83, RZ, 0x18, R83 ;  /* 0x00000018ff537819 */ /* 0x000fe20000011453 */
[C---:B------:R-:W-:Y:S01]  /*6820*/  IMAD R37, R78.reuse, R41, RZ ;  /* 0x000000294e257224 */ /* 0x040fe200078e02ff */
[----:B------:R-:W-:Y:S01]  /*6830*/  SHF.R.S32.HI R85, RZ, 0x18, R85 ;  /* 0x00000018ff557819 */ /* 0x000fe20000011455 */
[C---:B------:R-:W-:Y:S01]  /*6840*/  IMAD R38, R78.reuse, R42, RZ ;  /* 0x0000002a4e267224 */ /* 0x040fe200078e02ff */
[----:B------:R1:W-:Y:S01]  /*6850*/  STS.128 [R172+0x4200], R108 ;  /* 0x0042006cac007388 */ /* 0x0003e20000000c00 */
[----:B------:R-:W-:Y:S01]  /*6860*/  IMAD R36, R81, R82, R36 ;  /* 0x0000005251247224 */ /* 0x000fe200078e0224 */
[----:B------:R-:W-:Y:S01]  /*6870*/  I2IP.S8.S32.SAT R112, R39, R34, RZ ;  /* 0x0000002227707239 */ /* 0x000fe200000014ff */
[-C--:B------:R-:W-:Y:S01]  /*6880*/  IMAD R37, R83, R82.reuse, R37 ;  /* 0x0000005253257224 */ /* 0x080fe200078e0225 */
[----:B------:R-:W-:Y:S01]  /*6890*/  SHF.R.S32.HI R84, RZ, 0x18, R93 ;  /* 0x00000018ff547819 */ /* 0x000fe2000001145d */
[----:B------:R-:W-:Y:S01]  /*68a0*/  IMAD R43, R78, R43, RZ ;  /* 0x0000002b4e2b7224 */ /* 0x000fe200078e02ff */
[C---:B------:R-:W-:Y:S01]  /*68b0*/  SHF.L.U32 R83, R94.reuse, 0x10, RZ ;  /* 0x000000105e537819 */ /* 0x040fe200000006ff */
[----:B------:R-:W-:Y:S01]  /*68c0*/  IMAD R38, R85, R82, R38 ;  /* 0x0000005255267224 */ /* 0x000fe200078e0226 */
[----:B------:R-:W-:Y:S01]  /*68d0*/  PRMT R81, R94, 0x8880, RZ ;  /* 0x000088805e517816 */ /* 0x000fe200000000ff */
[----:B------:R-:W-:Y:S01]  /*68e0*/  IMAD R40, R78, R44, RZ ;  /* 0x0000002c4e287224 */ /* 0x000fe200078e02ff */
[----:B------:R-:W-:Y:S01]  /*68f0*/  SHF.L.U32 R85, R94, 0x8, RZ ;  /* 0x000000085e557819 */ /* 0x000fe200000006ff */
[----:B------:R-:W-:Y:S01]  /*6900*/  IMAD R41, R78, R45, RZ ;  /* 0x0000002d4e297224 */ /* 0x000fe200078e02ff */
[----:B------:R-:W-:Y:S01]  /*6910*/  SHF.R.S32.HI R83, RZ, 0x18, R83 ;  /* 0x00000018ff537819 */ /* 0x000fe20000011453 */
[----:B------:R-:W-:Y:S01]  /*6920*/  IMAD R43, R84, R82, R43 ;  /* 0x00000052542b7224 */ /* 0x000fe200078e022b */
[----:B------:R-:W-:Y:S01]  /*6930*/  SHF.R.S32.HI R85, RZ, 0x18, R85 ;  /* 0x00000018ff557819 */ /* 0x000fe20000011455 */
[C---:B------:R-:W-:Y:S01]  /*6940*/  IMAD R42, R78.reuse, R46, RZ ;  /* 0x0000002e4e2a7224 */ /* 0x040fe200078e02ff */
[----:B------:R-:W-:Y:S01]  /*6950*/  I2IP.S8.S32.SAT R112, R33, R32, R112 ;  /* 0x0000002021707239 */ /* 0x000fe20000001470 */
[----:B------:R-:W-:Y:S01]  /*6960*/  IMAD R40, R81, R82, R40 ;  /* 0x0000005251287224 */ /* 0x000fe200078e0228 */
[----:B------:R-:W-:Y:S01]  /*6970*/  SHF.R.S32.HI R84, RZ, 0x18, R94 ;  /* 0x00000018ff547819 */ /* 0x000fe2000001145e */
[----:B------:R-:W-:Y:S01]  /*6980*/  IMAD R47, R78, R47, RZ ;  /* 0x0000002f4e2f7224 */ /* 0x000fe200078e02ff */
[----:B------:R-:W-:Y:S01]  /*6990*/  I2IP.S8.S32.SAT R113, R43, R38, RZ ;  /* 0x000000262b717239 */ /* 0x000fe200000014ff */
[-C--:B------:R-:W-:Y:S01]  /*69a0*/  IMAD R41, R83, R82.reuse, R41 ;  /* 0x0000005253297224 */ /* 0x080fe200078e0229 */
[----:B------:R-:W-:Y:S01]  /*69b0*/  PRMT R81, R95, 0x8880, RZ ;  /* 0x000088805f517816 */ /* 0x000fe200000000ff */
[-C--:B------:R-:W-:Y:S01]  /*69c0*/  IMAD R42, R85, R82.reuse, R42 ;  /* 0x00000052552a7224 */ /* 0x080fe200078e022a */
[----:B------:R-:W-:Y:S01]  /*69d0*/  SHF.L.U32 R83, R95, 0x10, RZ ;  /* 0x000000105f537819 */ /* 0x000fe200000006ff */
[----:B------:R-:W-:Y:S01]  /*69e0*/  IMAD R47, R84, R82, R47 ;  /* 0x00000052542f7224 */ /* 0x000fe200078e022f */
[----:B------:R-:W-:Y:S01]  /*69f0*/  I2IP.S8.S32.SAT R113, R37, R36, R113 ;  /* 0x0000002425717239 */ /* 0x000fe20000001471 */
[C---:B------:R-:W-:Y:S01]  /*6a00*/  IMAD R44, R78.reuse, R48, RZ ;  /* 0x000000304e2c7224 */ /* 0x040fe200078e02ff */
[----:B------:R-:W-:Y:S01]  /*6a10*/  SHF.R.S32.HI R83, RZ, 0x18, R83 ;  /* 0x00000018ff537819 */ /* 0x000fe20000011453 */
[----:B------:R-:W-:Y:S01]  /*6a20*/  IMAD.SHL.U32 R84, R95, 0x100, RZ ;  /* 0x000001005f547824 */ /* 0x000fe200078e00ff */
[----:B------:R-:W-:Y:S01]  /*6a30*/  I2IP.S8.S32.SAT R114, R47, R42, RZ ;  /* 0x0000002a2f727239 */ /* 0x000fe200000014ff */
[----:B------:R-:W-:Y:S01]  /*6a40*/  IMAD R45, R78, R49, RZ ;  /* 0x000000314e2d7224 */ /* 0x000fe200078e02ff */
[----:B------:R-:W-:Y:S01]  /*6a50*/  PRMT R85, R96, 0x8880, RZ ;  /* 0x0000888060557816 */ /* 0x000fe200000000ff */
[----:B------:R-:W-:Y:S01]  /*6a60*/  IMAD R44, R81, R82, R44 ;  /* 0x00000052512c7224 */ /* 0x000fe200078e022c */
[----:B------:R-:W-:Y:S01]  /*6a70*/  SHF.R.S32.HI R81, RZ, 0x18, R84 ;  /* 0x00000018ff517819 */ /* 0x000fe20000011454 */
[C---:B------:R-:W-:Y:S01]  /*6a80*/  IMAD R46, R78.reuse, R50, RZ ;  /* 0x000000324e2e7224 */ /* 0x040fe200078e02ff */
[----:B------:R-:W-:Y:S01]  /*6a90*/  I2IP.S8.S32.SAT R114, R41, R40, R114 ;  /* 0x0000002829727239 */ /* 0x000fe20000001472 */
[----:B------:R-:W-:Y:S01]  /*6aa0*/  IMAD R45, R83, R82, R45 ;  /* 0x00000052532d7224 */ /* 0x000fe200078e022d */
[----:B------:R-:W-:Y:S01]  /*6ab0*/  SHF.R.S32.HI R83, RZ, 0x18, R95 ;  /* 0x00000018ff537819 */ /* 0x000fe2000001145f */
[----:B------:R-:W-:Y:S01]  /*6ac0*/  IMAD R51, R78, R51, RZ ;  /* 0x000000334e337224 */ /* 0x000fe200078e02ff */
[----:B------:R-:W-:Y:S01]  /*6ad0*/  SHF.L.U32 R84, R96, 0x8, RZ ;  /* 0x0000000860547819 */ /* 0x000fe200000006ff */
[C---:B------:R-:W-:Y:S02]  /*6ae0*/  IMAD R48, R78.reuse, R52, RZ ;  /* 0x000000344e307224 */ /* 0x040fe400078e02ff */
[-C--:B------:R-:W-:Y:S01]  /*6af0*/  IMAD R46, R81, R82.reuse, R46 ;  /* 0x00000052512e7224 */ /* 0x080fe200078e022e */
[----:B------:R-:W-:Y:S01]  /*6b00*/  SHF.R.S32.HI R81, RZ, 0x18, R86 ;  /* 0x00000018ff517819 */ /* 0x000fe20000011456 */
[C---:B------:R-:W-:Y:S01]  /*6b10*/  IMAD R49, R78.reuse, R53, RZ ;  /* 0x000000354e317224 */ /* 0x040fe200078e02ff */
[----:B------:R-:W-:Y:S01]  /*6b20*/  SHF.R.S32.HI R86, RZ, 0x18, R99 ;  /* 0x00000018ff567819 */ /* 0x000fe20000011463 */
[----:B------:R-:W-:Y:S01]  /*6b30*/  IMAD R51, R83, R82, R51 ;  /* 0x0000005253337224 */ /* 0x000fe200078e0233 */
[----:B------:R-:W-:Y:S01]  /*6b40*/  SHF.R.S32.HI R83, RZ, 0x18, R84 ;  /* 0x00000018ff537819 */ /* 0x000fe20000011454 */
[C---:B------:R-:W-:Y:S01]  /*6b50*/  IMAD R50, R78.reuse, R54, RZ ;  /* 0x000000364e327224 */ /* 0x040fe200078e02ff */
[----:B------:R-:W-:Y:S01]  /*6b60*/  SHF.R.S32.HI R84, RZ, 0x18, R96 ;  /* 0x00000018ff547819 */ /* 0x000fe20000011460 */
[----:B------:R-:W-:Y:S01]  /*6b70*/  IMAD R48, R85, R82, R48 ;  /* 0x0000005255307224 */ /* 0x000fe200078e0230 */
[----:B------:R-:W-:Y:S01]  /*6b80*/  I2IP.S8.S32.SAT R115, R51, R46, RZ ;  /* 0x0000002e33737239 */ /* 0x000fe200000014ff */
[C---:B------:R-:W-:Y:S01]  /*6b90*/  IMAD R55, R78.reuse, R55, RZ ;  /* 0x000000374e377224 */ /* 0x040fe200078e02ff */
[----:B------:R-:W-:Y:S01]  /*6ba0*/  SHF.L.U32 R85, R97, 0x10, RZ ;  /* 0x0000001061557819 */ /* 0x000fe200000006ff */
[----:B------:R-:W-:Y:S01]  /*6bb0*/  IMAD R49, R81, R82, R49 ;  /* 0x0000005251317224 */ /* 0x000fe200078e0231 */
[----:B------:R-:W-:Y:S01]  /*6bc0*/  PRMT R81, R97, 0x8880, RZ ;  /* 0x0000888061517816 */ /* 0x000fe200000000ff */
[----:B------:R-:W-:Y:S01]  /*6bd0*/  IMAD R52, R78, R56, RZ ;  /* 0x000000384e347224 */ /* 0x000fe200078e02ff */
[----:B------:R-:W-:Y:S01]  /*6be0*/  I2IP.S8.S32.SAT R115, R45, R44, R115 ;  /* 0x0000002c2d737239 */ /* 0x000fe20000001473 */
[-C--:B------:R-:W-:Y:S01]  /*6bf0*/  IMAD R50, R83, R82.reuse, R50 ;  /* 0x0000005253327224 */ /* 0x080fe200078e0232 */
[----:B------:R-:W-:Y:S01]  /*6c00*/  SHF.R.S32.HI R83, RZ, 0x18, R85 ;  /* 0x00000018ff537819 */ /* 0x000fe20000011455 */
[-C--:B------:R-:W-:Y:S01]  /*6c10*/  IMAD R55, R84, R82.reuse, R55 ;  /* 0x0000005254377224 */ /* 0x080fe200078e0237 */
[----:B------:R-:W-:Y:S01]  /*6c20*/  PRMT R85, R98, 0x8880, RZ ;  /* 0x0000888062557816 */ /* 0x000fe200000000ff */
[----:B------:R-:W-:Y:S01]  /*6c30*/  IMAD R52, R81, R82, R52 ;  /* 0x0000005251347224 */ /* 0x000fe200078e0234 */
[----:B------:R-:W-:Y:S01]  /*6c40*/  SHF.L.U32 R81, R97, 0x8, RZ ;  /* 0x0000000861517819 */ /* 0x000fe200000006ff */
[C---:B------:R-:W-:Y:S01]  /*6c50*/  IMAD R53, R78.reuse, R57, RZ ;  /* 0x000000394e357224 */ /* 0x040fe200078e02ff */
[----:B------:R1:W-:Y:S01]  /*6c60*/  STS.128 [R171+0x4200], R112 ;  /* 0x00420070ab007388 */ /* 0x0003e20000000c00 */
[----:B------:R-:W-:Y:S01]  /*6c70*/  IMAD R54, R78, R58, RZ ;  /* 0x0000003a4e367224 */ /* 0x000fe200078e02ff */
[----:B------:R-:W-:Y:S01]  /*6c80*/  SHF.R.S32.HI R81, RZ, 0x18, R81 ;  /* 0x00000018ff517819 */ /* 0x000fe20000011451 */
[----:B------:R-:W-:Y:S01]  /*6c90*/  IMAD R53, R83, R82, R53 ;  /* 0x0000005253357224 */ /* 0x000fe200078e0235 */
[----:B------:R-:W-:Y:S01]  /*6ca0*/  SHF.L.U32 R84, R98, 0x10, RZ ;  /* 0x0000001062547819 */ /* 0x000fe200000006ff */
[C---:B------:R-:W-:Y:S01]  /*6cb0*/  IMAD R59, R78.reuse, R59, RZ ;  /* 0x0000003b4e3b7224 */ /* 0x040fe200078e02ff */
[----:B------:R-:W-:Y:S01]  /*6cc0*/  SHF.R.S32.HI R83, RZ, 0x18, R97 ;  /* 0x00000018ff537819 */ /* 0x000fe20000011461 */
[C---:B------:R-:W-:Y:S01]  /*6cd0*/  IMAD R56, R78.reuse, R60, RZ ;  /* 0x0000003c4e387224 */ /* 0x040fe200078e02ff */
[----:B------:R-:W-:Y:S01]  /*6ce0*/  I2IP.S8.S32.SAT R120, R55, R50, RZ ;  /* 0x0000003237787239 */ /* 0x000fe200000014ff */
[----:B------:R-:W-:Y:S01]  /*6cf0*/  IMAD R54, R81, R82, R54 ;  /* 0x0000005251367224 */ /* 0x000fe200078e0236 */
[----:B------:R-:W-:Y:S01]  /*6d00*/  SHF.R.S32.HI R84, RZ, 0x18, R84 ;  /* 0x00000018ff547819 */ /* 0x000fe20000011454 */
[----:B------:R-:W-:Y:S01]  /*6d10*/  IMAD R57, R78, R61, RZ ;  /* 0x0000003d4e397224 */ /* 0x000fe200078e02ff */
[----:B------:R-:W-:Y:S01]  /*6d20*/  I2IP.S8.S32.SAT R120, R49, R48, R120 ;  /* 0x0000003031787239 */ /* 0x000fe20000001478 */
[-C--:B------:R-:W-:Y:S01]  /*6d30*/  IMAD R59, R83, R82.reuse, R59 ;  /* 0x00000052533b7224 */ /* 0x080fe200078e023b */
[----:B------:R-:W-:Y:S01]  /*6d40*/  PRMT R83, R99, 0x8880, RZ ;  /* 0x0000888063537816 */ /* 0x000fe200000000ff */
[-C--:B------:R-:W-:Y:S01]  /*6d50*/  IMAD R56, R85, R82.reuse, R56 ;  /* 0x0000005255387224 */ /* 0x080fe200078e0238 */
[----:B------:R-:W-:Y:S01]  /*6d60*/  SHF.R.S32.HI R81, RZ, 0x18, R98 ;  /* 0x00000018ff517819 */ /* 0x000fe20000011462 */
[----:B------:R-:W-:Y:S01]  /*6d70*/  IMAD R57, R84, R82, R57 ;  /* 0x0000005254397224 */ /* 0x000fe200078e0239 */
[----:B------:R-:W-:Y:S01]  /*6d80*/  I2IP.S8.S32.SAT R121, R59, R54, RZ ;  /* 0x000000363b797239 */ /* 0x000fe200000014ff */
[C---:B------:R-:W-:Y:S01]  /*6d90*/  IMAD R58, R78.reuse, R62, RZ ;  /* 0x0000003e4e3a7224 */ /* 0x040fe200078e02ff */
[C---:B------:R-:W-:Y:S01]  /*6da0*/  SHF.L.U32 R85, R99.reuse, 0x8, RZ ;  /* 0x0000000863557819 */ /* 0x040fe200000006ff */
[----:B------:R-:W-:Y:S01]  /*6db0*/  IMAD.U32 R84, R99, 0x10000, RZ ;  /* 0x0001000063547824 */ /* 0x000fe200078e00ff */
[----:B------:R-:W-:Y:S01]  /*6dc0*/  I2IP.S8.S32.SAT R121, R53, R52, R121 ;  /* 0x0000003435797239 */ /* 0x000fe20000001479 */
[C---:B------:R-:W-:Y:S01]  /*6dd0*/  IMAD R63, R78.reuse, R63, RZ ;  /* 0x0000003f4e3f7224 */ /* 0x040fe200078e02ff */
[----:B------:R-:W-:Y:S01]  /*6de0*/  SHF.R.S32.HI R85, RZ, 0x18, R85 ;  /* 0x00000018ff557819 */ /* 0x000fe20000011455 */
[C---:B------:R-:W-:Y:S01]  /*6df0*/  IMAD R60, R78.reuse, R64, RZ ;  /* 0x000000404e3c7224 */ /* 0x040fe200078e02ff */
[----:B------:R-:W-:Y:S01]  /*6e00*/  SHF.R.S32.HI R84, RZ, 0x18, R84 ;  /* 0x00000018ff547819 */ /* 0x000fe20000011454 */
[-C--:B------:R-:W-:Y:S02]  /*6e10*/  IMAD R58, R87, R82.reuse, R58 ;  /* 0x00000052573a7224 */ /* 0x080fe400078e023a */
[C---:B------:R-:W-:Y:S02]  /*6e20*/  IMAD R61, R78.reuse, R65, RZ ;  /* 0x000000414e3d7224 */ /* 0x040fe400078e02ff */
[-C--:B------:R-:W-:Y:S02]  /*6e30*/  IMAD R63, R81, R82.reuse, R63 ;  /* 0x00000052513f7224 */ /* 0x080fe400078e023f */
[----:B------:R-:W-:Y:S02]  /*6e40*/  IMAD R60, R83, R82, R60 ;  /* 0x00000052533c7224 */ /* 0x000fe400078e023c */
[----:B------:R-:W-:Y:S01]  /*6e50*/  IMAD R62, R78, R66, RZ ;  /* 0x000000424e3e7224 */ /* 0x000fe200078e02ff */
[----:B------:R-:W-:Y:S01]  /*6e60*/  I2IP.S8.S32.SAT R122, R63, R58, RZ ;  /* 0x0000003a3f7a7239 */ /* 0x000fe200000014ff */
[----:B------:R-:W-:Y:S02]  /*6e70*/  IMAD R61, R84, R82, R61 ;  /* 0x00000052543d7224 */ /* 0x000fe400078e023d */
[----:B------:R-:W-:Y:S01]  /*6e80*/  IMAD R67, R78, R67, RZ ;  /* 0x000000434e437224 */ /* 0x000fe200078e02ff */
[----:B------:R-:W-:Y:S01]  /*6e90*/  I2IP.S8.S32.SAT R122, R57, R56, R122 ;  /* 0x00000038397a7239 */ /* 0x000fe2000000147a */
[-C--:B------:R-:W-:Y:S02]  /*6ea0*/  IMAD R62, R85, R82.reuse, R62 ;  /* 0x00000052553e7224 */ /* 0x080fe400078e023e */
[----:B------:R-:W-:Y:S05]  /*6eb0*/  IMAD R67, R86, R82, R67 ;  /* 0x0000005256437224 */ /* 0x000fea00078e0243 */
[----:B------:R-:W-:Y:S04]  /*6ec0*/  I2IP.S8.S32.SAT R123, R67, R62, RZ ;  /* 0x0000003e437b7239 */ /* 0x000fe800000014ff */
[----:B------:R-:W-:Y:S05]  /*6ed0*/  I2IP.S8.S32.SAT R123, R61, R60, R123 ;  /* 0x0000003c3d7b7239 */ /* 0x000fea000000147b */
[----:B------:R1:W-:Y:S01]  /*6ee0*/  STS.128 [R170+0x4200], R120 ;  /* 0x00420078aa007388 */ /* 0x0003e20000000c00 */
[----:B------:R-:W-:Y:S01]  /*6ef0*/  @!PT LDS RZ, [RZ] ;  /* 0x00000000fffff984 */ /* 0x000fe20000000800 */
[----:B------:R-:W-:Y:S01]  /*6f00*/  @!PT LDS RZ, [RZ] ;  /* 0x00000000fffff984 */ /* 0x000fe20000000800 */
[----:B------:R-:W-:Y:S01]  /*6f10*/  @!PT LDS RZ, [RZ] ;  /* 0x00000000fffff984 */ /* 0x000fe20000000800 */
[----:B------:R-:W-:Y:S01]  /*6f20*/  @!PT LDS RZ, [RZ] ;  /* 0x00000000fffff984 */ /* 0x000fe20000000800 */
[----:B------:R2:W-:Y:S07]  /*6f30*/  MEMBAR.ALL.CTA ;  /* 0x0000000000007992 */ /* 0x0005ee0000008000 */
[----:B--2---:R-:W2:Y:S02]  /*6f40*/  FENCE.VIEW.ASYNC.S ;  /* 0x00000000000073c6 */ /* 0x004ea40000000000 */
[----:B--2---:R-:W-:Y:S06]  /*6f50*/  BAR.SYNC.DEFER_BLOCKING 0x1, 0x80 ;  /* 0x0042000000007b1d */ /* 0x004fec0000010000 */
[----:B------:R-:W-:Y:S05]  /*6f60*/  @P0 BRA `(.L_x_104) ;  /* 0x0000000000280947 */ /* 0x000fea0003800000 */
[----:B------:R-:W-:Y:S02]  /*6f70*/  UIADD3 UR4, UPT, UPT, UR49, 0x4200, URZ ;  /* 0x0000420031047890 */ /* 0x000fe4000fffe0ff */
[----:B------:R-:W-:Y:S01]  /*6f80*/  UIADD3 UR6, UP0, UPT, UR52, 0x680, URZ ;  /* 0x0000068034067890 */ /* 0x000fe2000ff1e0ff */
[----:B------:R-:W-:Y:S03]  /*6f90*/  UMOV UR43, UR36 ;  /* 0x00000024002b7c82 */ /* 0x000fe60008000000 */
[----:B------:R-:W-:Y:S01]  /*6fa0*/  MOV R166, UR4 ;  /* 0x0000000400a67c02 */ /* 0x000fe20008000f00 */
[----:B------:R-:W-:Y:S03]  /*6fb0*/  UIADD3.X UR7, UPT, UPT, URZ, UR53, URZ, UP0, !UPT ;  /* 0x00000035ff077290 */ /* 0x000fe600087fe4ff */
[----:B------:R-:W-:Y:S11]  /*6fc0*/  R2UR UR40, R166 ;  /* 0x00000000a62872ca */ /* 0x000ff600000e0000 */
[----:B------:R-:W-:Y:S02]  /*6fd0*/  @!UPT UIADD3 URZ, UPT, UPT, URZ, URZ, URZ ;  /* 0x000000fffffff290 */ /* 0x000fe4000fffe0ff */
[----:B------:R2:W-:Y:S01]  /*6fe0*/  UTMASTG.3D [UR40], [UR6] ;  /* 0x00000028060073b5 */ /* 0x0005e20008010000 */
[----:B------:R0:W-:Y:S01]  /*6ff0*/  UTMACMDFLUSH ;  /* 0x00000000000079b7 */ /* 0x0001e20000000000 */
[----:B--2---:R-:W-:Y:S04]  /*7000*/  DEPBAR.LE SB0, 0x1 ;  /* 0x000080400000791a */ /* 0x004fe80000000000 */
.L_x_104:
[----:B------:R-:W-:Y:S05]  /*7010*/  BSYNC.RECONVERGENT B0 ;  /* 0x0000000000007941 */ /* 0x000fea0003800200 */
.L_x_103:
[----:B------:R-:W-:Y:S06]  /*7020*/  BAR.SYNC.DEFER_BLOCKING 0x1, 0x80 ;  /* 0x0042000000007b1d */ /* 0x000fec0000010000 */
[----:B------:R-:W2:Y:S01]  /*7030*/  @P6 SYNCS.PHASECHK.TRANS64.TRYWAIT P0, [R125+URZ+0xc0], R126 ;  /* 0x0000c07e7d0065a7 */ /* 0x000ea200080011ff */
[----:B------:R-:W-:Y:S01]  /*7040*/  BSSY B1, `(.L_x_105) ;  /* 0x0000023000017945 */ /* 0x000fe20003800000 */
[----:B--2---:R-:W-:Y:S03]  /*7050*/  @P6 SEL R117, RZ, 0x1, !P0 ;  /* 0x00000001ff756807 */ /* 0x004fe60004000000 */
[----:B------:R-:W-:Y:S05]  /*7060*/  @!P6 BRA `(.L_x_106) ;  /* 0x000000000080e947 */ /* 0x000fea0003800000 */
[----:B------:R-:W-:Y:S01]  /*7070*/  ISETP.NE.AND P1, PT, R118, RZ, PT ;  /* 0x000000ff7600720c */ /* 0x000fe20003f25270 */
[----:B------:R-:W-:Y:S01]  /*7080*/  BSSY B0, `(.L_x_107) ;  /* 0x000000a000007945 */ /* 0x000fe20003800000 */
[----:B------:R-:W-:Y:S11]  /*7090*/  ISETP.NE.AND P0, PT, R117, RZ, PT ;  /* 0x000000ff7500720c */ /* 0x000ff60003f05270 */
[----:B------:R-:W-:Y:S04]  /*70a0*/  @P1 IMAD R119, R160, 0x2000, R119 ;  /* 0x00002000a0771824 */ /* 0x000fe800078e0277 */
[--C-:B------:R-:W-:Y:S01]  /*70b0*/  @P1 IMAD.IADD R124, R124, 0x1, R119.reuse ;  /* 0x000000017c7c1824 */ /* 0x100fe200078e0277 */
[----:B------:R-:W-:Y:S01]  /*70c0*/  @P1 IADD3 R3, PT, PT, R165, R119, RZ ;  /* 0x00000077a5031210 */ /* 0x000fe20007ffe0ff */
[----:B------:R-:W-:Y:S01]  /*70d0*/  @P1 IMAD.IADD R2, R164, 0x1, R119 ;  /* 0x00000001a4021824 */ /* 0x000fe200078e0277 */
[----:B------:R-:W-:Y:S06]  /*70e0*/  @P0 BRA `(.L_x_108) ;  /* 0x00000000000c0947 */ /* 0x000fec0003800000 */
[----:B------:R-:W-:Y:S04]  /*70f0*/  SHF.L.U32 R0, R159, 0x1f, RZ ;  /* 0x0000001f9f007819 */ /* 0x000fe800000006ff */
[----:B------:R-:W2:Y:S02]  /*7100*/  SYNCS.PHASECHK.TRANS64.TRYWAIT P0, [R125+URZ+0xc0], R0 ;  /* 0x0000c0007d0075a7 */ /* 0x000ea400080011ff */
[----:B--2---:R-:W-:Y:S05]  /*7110*/  @!P0 BRA `(.L_x_109) ;  /* 0x0000002000b48947 */ /* 0x004fea0003800000 */
.L_x_108:
[----:B------:R-:W-:Y:S05]  /*7120*/  BSYNC B0 ;  /* 0x0000000000007941 */ /* 0x000fea0003800000 */
.L_x_107:
[----:B------:R-:W-:Y:S01]  /*7130*/  ISETP.NE.AND P0, PT, R118, RZ, PT ;  /* 0x000000ff7600720c */ /* 0x000fe20003f05270 */
[----:B--2---:R-:W-:Y:S02]  /*7140*/  VIADD R125, R125, 0xd0 ;  /* 0x000000d07d7d7836 */ /* 0x004fe40000000000 */
[----:B------:R-:W-:Y:S02]  /*7150*/  IMAD.U32 R0, RZ, RZ, UR37 ;  /* 0x00000025ff007e24 */ /* 0x000fe4000f8e00ff */
[----:B------:R-:W-:Y:S03]  /*7160*/  VIADD R160, R160, 0x1 ;  /* 0x00000001a0a07836 */ /* 0x000fe60000000000 */
[----:B------:R-:W-:Y:S05]  /*7170*/  PRMT R0, R0, 0x654, R125 ;  /* 0x0000065400007816 */ /* 0x000fea000000007d */
[----:B------:R2:W3:Y:S04]  /*7180*/  @P0 LDS.128 R100, [R119+0x200] ;  /* 0x0002000077640984 */ /* 0x0004e80000000c00 */
[----:B------:R2:W4:Y:S04]  /*7190*/  @P0 LDS.128 R88, [R3+0x200] ;  /* 0x0002000003580984 */ /* 0x0005280000000c00 */
        /* <DEDUP_REMOVED lines=12> */
[----:B--234-:R-:W-:Y:S02]  /*7260*/  LOP3.LUT R159, R159, R0, RZ, 0x3c, !PT ;  /* 0x000000009f9f7212 */ /* 0x01cfe400078e3cff */
.L_x_106:
[----:B------:R-:W-:Y:S05]  /*7270*/  BSYNC B1 ;  /* 0x0000000000017941 */ /* 0x000fea0003800000 */
.L_x_105:
[----:B------:R-:W-:Y:S05]  /*7280*/  VIADD R3, R80, 0x40 ;  /* 0x0000004050037836 */ /* 0x000fea0000000000 */
[----:B------:R-:W-:Y:S04]  /*7290*/  SHF.R.U32.HI R3, RZ, 0x15, R3 ;  /* 0x00000015ff037819 */ /* 0x000fe80000011603 */
[----:B------:R-:W-:Y:S11]  /*72a0*/  LOP3.LUT P0, RZ, R3, 0x3, R154, 0x48, !PT ;  /* 0x0000000303ff7812 */ /* 0x000ff6000780489a */
[----:B------:R-:W-:Y:S02]  /*72b0*/  @!UPT UIADD3 URZ, UPT, UPT, URZ, URZ, URZ ;  /* 0x000000fffffff290 */ /* 0x000fe4000fffe0ff */
[----:B------:R-:W-:Y:S05]  /*72c0*/  @!P0 BRA `(.L_x_110) ;  /* 0x0000000000408947 */ /* 0x000fea0003800000 */
[----:B------:R-:W2:Y:S01]  /*72d0*/  LDCU.64 UR8, c[0x4][0x70] ;  /* 0x01000e00ff0877ac */ /* 0x000ea20008000a00 */
[----:B------:R-:W-:Y:S01]  /*72e0*/  MOV R3, 0x0 ;  /* 0x0000000000037802 */ /* 0x000fe20000000f00 */
[----:B------:R-:W-:Y:S02]  /*72f0*/  HFMA2 R12, -RZ, RZ, 0, 5.9604644775390625e-08 ;  /* 0x00000001ff0c7431 */ /* 0x000fe400000001ff */
[----:B------:R-:W-:Y:S02]  /*7300*/  IMAD.MOV.U32 R8, RZ, RZ, 0x192 ;  /* 0x00000192ff087424 */ /* 0x000fe400078e00ff */
[----:B------:R-:W-:Y:S01]  /*7310*/  IMAD.MOV.U32 R13, RZ, RZ, RZ ;  /* 0x000000ffff0d7224 */ /* 0x000fe200078e00ff */
[----:B------:R-:W3:Y:S01]  /*7320*/  LDCU.64 UR6, c[0x4][0x78] ;  /* 0x01000f00ff0677ac */ /* 0x000ee20008000a00 */
[----:B------:R-:W4:Y:S01]  /*7330*/  LDC.64 R2, c[0x4][R3] ;  /* 0x0100000003027b82 */ /* 0x000f220000000a00 */
[----:B------:R-:W5:Y:S01]  /*7340*/  LDCU.64 UR4, c[0x4][0x10] ;  /* 0x01000200ff0477ac */ /* 0x000f620008000a00 */
[----:B--2---:R-:W-:Y:S01]  /*7350*/  MOV R5, UR9 ;  /* 0x0000000900057c02 */ /* 0x004fe20008000f00 */
[----:B------:R-:W-:Y:S01]  /*7360*/  IMAD.U32 R4, RZ, RZ, UR8 ;  /* 0x00000008ff047e24 */ /* 0x000fe2000f8e00ff */
[----:B---3--:R-:W-:Y:S01]  /*7370*/  MOV R7, UR7 ;  /* 0x0000000700077c02 */ /* 0x008fe20008000f00 */
[----:B------:R-:W-:Y:S01]  /*7380*/  IMAD.U32 R6, RZ, RZ, UR6 ;  /* 0x00000006ff067e24 */ /* 0x000fe2000f8e00ff */
[----:B-----5:R-:W-:Y:S01]  /*7390*/  MOV R11, UR5 ;  /* 0x00000005000b7c02 */ /* 0x020fe20008000f00 */
[----:B------:R-:W-:Y:S02]  /*73a0*/  IMAD.U32 R10, RZ, RZ, UR4 ;  /* 0x00000004ff0a7e24 */ /* 0x000fe4000f8e00ff */
[----:B------:R-:W-:Y:S07]  /*73b0*/  LEPC R20, `(.L_x_110) ;  /* 0x000000001014794e */ /* 0x000fee0000000000 */
[----:B-1--4-:R-:W-:Y:S05]  /*73c0*/  CALL.ABS.NOINC R2 ;  /* 0x0000000002007343 */ /* 0x012fea0003c00000 */
.L_x_110:
[----:B------:R-:W-:Y:S01]  /*73d0*/  ISETP.NE.AND P0, PT, R167, RZ, PT ;  /* 0x000000ffa700720c */ /* 0x000fe20003f05270 */
[----:B------:R-:W-:Y:S05]  /*73e0*/  WARPSYNC.ALL ;  /* 0x0000000000007948 */ /* 0x000fea0003800000 */
[----:B------:R-:W-:Y:S01]  /*73f0*/  IMAD.U32 R140, R102, 0x10000, RZ ;  /* 0x00010000668c7824 */ /* 0x000fe200078e00ff */
[----:B------:R-:W-:Y:S01]  /*7400*/  R2UR UR4, R80 ;  /* 0x00000000500472ca */ /* 0x000fe200000e0000 */
[----:B------:R-:W-:Y:S01]  /*7410*/  IMAD.U32 R134, R88, 0x10000, RZ ;  /* 0x0001000058867824 */ /* 0x000fe200078e00ff */
[C---:B------:R-:W-:Y:S01]  /*7420*/  SHF.L.U32 R0, R100.reuse, 0x10, RZ ;  /* 0x0000001064007819 */ /* 0x040fe200000006ff */
[----:B-1----:R-:W-:Y:S01]  /*7430*/  IMAD.U32 R119, R93, 0x10000, RZ ;  /* 0x000100005d777824 */ /* 0x002fe200078e00ff */
[----:B------:R-:W-:Y:S01]  /*7440*/  PRMT R3, R100, 0x8880, RZ ;  /* 0x0000888064037816 */ /* 0x000fe200000000ff */
[----:B------:R-:W-:Y:S01]  /*7450*/  IMAD.U32 R104, R98, 0x10000, RZ ;  /* 0x0001000062687824 */ /* 0x000fe200078e00ff */
[----:B------:R-:W-:Y:S01]  /*7460*/  SHF.L.U32 R81, R100, 0x8, RZ ;  /* 0x0000000864517819 */ /* 0x000fe200000006ff */
[----:B------:R-:W-:Y:S01]  /*7470*/  IMAD.SHL.U32 R127, R90, 0x100, RZ ;  /* 0x000001005a7f7824 */ /* 0x000fe200078e00ff */
[----:B------:R-:W-:Y:S01]  /*7480*/  SHF.R.S32.HI R0, RZ, 0x18, R0 ;  /* 0x00000018ff007819 */ /* 0x000fe20000011400 */
[----:B------:R-:W-:Y:S01]  /*7490*/  IMAD.SHL.U32 R112, R95, 0x100, RZ ;  /* 0x000001005f707824 */ /* 0x000fe200078e00ff */
[----:B------:R-:W-:Y:S01]  /*74a0*/  SHF.R.S32.HI R81, RZ, 0x18, R81 ;  /* 0x00000018ff517819 */ /* 0x000fe20000011451 */
[----:B------:R-:W-:Y:S01]  /*74b0*/  BSSY.RECONVERGENT B0, `(.L_x_111) ;  /* 0x0000121000007945 */ /* 0x000fe20003800200 */
[----:B------:R-:W-:Y:S01]  /*74c0*/  SHF.R.S32.HI R2, RZ, 0x18, R100 ;  /* 0x00000018ff027819 */ /* 0x000fe20000011464 */
[----:B------:R-:W1:Y:S01]  /*74d0*/  LDTM.x64 R4, tmem[UR4+0x40] ;  /* 0x00004004000479ee */ /* 0x000e620008340000 */
[----:B------:R-:W-:Y:S01]  /*74e0*/  NOP ;  /* 0x0000000000007918 */ /* 0x000fe20000000000 */
[----:B------:R-:W-:Y:S02]  /*74f0*/  SHF.R.S32.HI R84, RZ, 0x18, R101 ;  /* 0x00000018ff547819 */ /* 0x000fe40000011465 */
[----:B------:R-:W-:Y:S02]  /*7500*/  SHF.R.S32.HI R85, RZ, 0x18, R102 ;  /* 0x00000018ff557819 */ /* 0x000fe40000011466 */
[----:B------:R-:W-:Y:S02]  /*7510*/  SHF.R.S32.HI R86, RZ, 0x18, R103 ;  /* 0x00000018ff567819 */ /* 0x000fe40000011467 */
[----:B------:R-:W-:Y:S02]  /*7520*/  SHF.R.S32.HI R87, RZ, 0x18, R88 ;  /* 0x00000018ff577819 */ /* 0x000fe40000011458 */
[----:B------:R-:W-:Y:S02]  /*7530*/  R2UR UR5, R116 ;  /* 0x00000000740572ca */ /* 0x000fe400000e0000 */
[C---:B------:R-:W-:Y:S02]  /*7540*/  PRMT R143, R101.reuse, 0x8880, RZ ;  /* 0x00008880658f7816 */ /* 0x040fe400000000ff */
[----:B------:R-:W-:Y:S02]  /*7550*/  SHF.L.U32 R83, R101, 0x10, RZ ;  /* 0x0000001065537819 */ /* 0x000fe400000006ff */
[----:B------:R-:W-:Y:S02]  /*7560*/  PRMT R141, R102, 0x8880, RZ ;  /* 0x00008880668d7816 */ /* 0x000fe400000000ff */
[----:B------:R-:W-:Y:S02]  /*7570*/  SHF.R.S32.HI R83, RZ, 0x18, R83 ;  /* 0x00000018ff537819 */ /* 0x000fe40000011453 */
[C---:B------:R-:W-:Y:S02]  /*7580*/  PRMT R138, R103.reuse, 0x8880, RZ ;  /* 0x00008880678a7816 */ /* 0x040fe400000000ff */
[----:B------:R-:W-:Y:S01]  /*7590*/  SHF.L.U32 R137, R103, 0x10, RZ ;  /* 0x0000001067897819 */ /* 0x000fe200000006ff */
[----:B------:R-:W-:Y:S01]  /*75a0*/  UIADD3 UR5, UPT, UPT, UR5, 0x130, URZ ;  /* 0x0000013005057890 */ /* 0x000fe2000fffe0ff */
[----:B-1----:R-:W-:Y:S01]  /*75b0*/  IMAD R4, R78, R4, RZ ;  /* 0x000000044e047224 */ /* 0x002fe200078e02ff */
[----:B------:R-:W-:Y:S01]  /*75c0*/  PRMT R135, R88, 0x8880, RZ ;  /* 0x0000888058877816 */ /* 0x000fe200000000ff */
[C---:B------:R-:W-:Y:S01]  /*75d0*/  IMAD R5, R78.reuse, R5, RZ ;  /* 0x000000054e057224 */ /* 0x040fe200078e02ff */
[----:B------:R-:W-:Y:S01]  /*75e0*/  UPRMT UR5, UR37, 0x654, UR5 ;  /* 0x0000065425057896 */ /* 0x000fe20008000005 */
[----:B------:R-:W-:Y:S01]  /*75f0*/  IMAD R4, R3, R82, R4 ;  /* 0x0000005203047224 */ /* 0x000fe200078e0204 */
[C---:B------:R-:W-:Y:S01]  /*7600*/  PRMT R132, R89.reuse, 0x8880, RZ ;  /* 0x0000888059847816 */ /* 0x040fe200000000ff */
[----:B------:R-:W-:Y:S01]  /*7610*/  IMAD R6, R78, R6, RZ ;  /* 0x000000064e067224 */ /* 0x000fe200078e02ff */
[----:B------:R-:W-:Y:S01]  /*7620*/  SHF.L.U32 R131, R89, 0x10, RZ ;  /* 0x0000001059837819 */ /* 0x000fe200000006ff */
[----:B------:R-:W-:Y:S01]  /*7630*/  IMAD R5, R0, R82, R5 ;  /* 0x0000005200057224 */ /* 0x000fe200078e0205 */
[----:B------:R-:W-:Y:S01]  /*7640*/  PRMT R129, R90, 0x8880, RZ ;  /* 0x000088805a817816 */ /* 0x000fe200000000ff */
[----:B------:R-:W-:Y:S01]  /*7650*/  IMAD R0, R78, R16, RZ ;  /* 0x000000104e007224 */ /* 0x000fe200078e02ff */
[----:B------:R-:W-:Y:S01]  /*7660*/  SHF.L.U32 R128, R90, 0x10, RZ ;  /* 0x000000105a807819 */ /* 0x000fe200000006ff */
[C---:B------:R-:W-:Y:S01]  /*7670*/  IMAD R7, R78.reuse, R7, RZ ;  /* 0x000000074e077224 */ /* 0x040fe200078e02ff */
[----:B------:R-:W-:Y:S01]  /*7680*/  SYNCS.ARRIVE.TRANS64.RED.A1T0 RZ, [UR5], RZ ;  /* 0x000000ffffff79a7 */ /* 0x000fe20008100405 */
[C---:B------:R-:W-:Y:S01]  /*7690*/  IMAD R16, R78.reuse, R20, RZ ;  /* 0x000000144e107224 */ /* 0x040fe200078e02ff */
[C---:B------:R-:W-:Y:S01]  /*76a0*/  PRMT R126, R91.reuse, 0x8880, RZ ;  /* 0x000088805b7e7816 */ /* 0x040fe200000000ff */
[C---:B------:R-:W-:Y:S01]  /*76b0*/  IMAD R20, R78.reuse, R24, RZ ;  /* 0x000000184e147224 */ /* 0x040fe200078e02ff */
[----:B------:R-:W-:Y:S01]  /*76c0*/  SHF.L.U32 R125, R91, 0x10, RZ ;  /* 0x000000105b7d7819 */ /* 0x000fe200000006ff */
[----:B------:R-:W-:Y:S01]  /*76d0*/  IMAD R6, R81, R82, R6 ;  /* 0x0000005251067224 */ /* 0x000fe200078e0206 */
[----:B------:R-:W-:Y:S01]  /*76e0*/  MOV R81, R143 ;  /* 0x0000008f00517202 */ /* 0x000fe20000000f00 */
[----:B------:R-:W-:Y:S01]  /*76f0*/  IMAD R24, R78, R28, RZ ;  /* 0x0000001c4e187224 */ /* 0x000fe200078e02ff */
[----:B------:R-:W-:Y:S01]  /*7700*/  PRMT R123, R92, 0x8880, RZ ;  /* 0x000088805c7b7816 */ /* 0x000fe200000000ff */
[----:B------:R-:W-:Y:S01]  /*7710*/  IMAD R28, R78, R32, RZ ;  /* 0x000000204e1c7224 */ /* 0x000fe200078e02ff */
[----:B------:R-:W-:Y:S01]  /*7720*/  SHF.L.U32 R122, R92, 0x10, RZ ;  /* 0x000000105c7a7819 */ /* 0x000fe200000006ff */
[----:B------:R-:W-:Y:S01]  /*7730*/  IMAD R7, R2, R82, R7 ;  /* 0x0000005202077224 */ /* 0x000fe200078e0207 */
[----:B------:R-:W-:Y:S01]  /*7740*/  PRMT R120, R93, 0x8880, RZ ;  /* 0x000088805d787816 */ /* 0x000fe200000000ff */
[----:B------:R-:W-:Y:S01]  /*7750*/  IMAD R32, R78, R36, RZ ;  /* 0x000000244e207224 */ /* 0x000fe200078e02ff */
[----:B------:R-:W-:Y:S01]  /*7760*/  PRMT R117, R94, 0x8880, RZ ;  /* 0x000088805e757816 */ /* 0x000fe200000000ff */
[----:B------:R-:W-:Y:S01]  /*7770*/  IMAD R2, R78, R17, RZ ;  /* 0x000000114e027224 */ /* 0x000fe200078e02ff */
[----:B------:R-:W-:Y:S01]  /*7780*/  SHF.L.U32 R116, R94, 0x10, RZ ;  /* 0x000000105e747819 */ /* 0x000fe200000006ff */
[----:B------:R-:W-:Y:S01]  /*7790*/  IMAD R36, R78, R40, RZ ;  /* 0x000000284e247224 */ /* 0x000fe200078e02ff */
[----:B------:R-:W-:Y:S01]  /*77a0*/  SHF.L.U32 R115, R94, 0x8, RZ ;  /* 0x000000085e737819 */ /* 0x000fe200000006ff */
[C---:B------:R-:W-:Y:S01]  /*77b0*/  IMAD R17, R78.reuse, R21, RZ ;  /* 0x000000154e117224 */ /* 0x040fe200078e02ff */
[C---:B------:R-:W-:Y:S01]  /*77c0*/  PRMT R114, R95.reuse, 0x8880, RZ ;  /* 0x000088805f727816 */ /* 0x040fe200000000ff */
[C---:B------:R-:W-:Y:S01]  /*77d0*/  IMAD R40, R78.reuse, R44, RZ ;  /* 0x0000002c4e287224 */ /* 0x040fe200078e02ff */
[----:B------:R-:W-:Y:S01]  /*77e0*/  SHF.L.U32 R113, R95, 0x10, RZ ;  /* 0x000000105f717819 */ /* 0x000fe200000006ff */
[----:B------:R-:W-:Y:S01]  /*77f0*/  IMAD R21, R78, R25, RZ ;  /* 0x000000194e157224 */ /* 0x000fe200078e02ff */
[----:B------:R-:W-:Y:S01]  /*7800*/  PRMT R111, R96, 0x8880, RZ ;  /* 0x00008880606f7816 */ /* 0x000fe200000000ff */
        /* <DEDUP_REMOVED lines=8> */
[C---:B------:R-:W-:Y:S01]  /*7890*/  IMAD R52, R78.reuse, R56, RZ ;  /* 0x000000384e347224 */ /* 0x040fe200078e02ff */
[----:B------:R-:W-:Y:S01]  /*78a0*/  SHF.L.U32 R142, R101, 0x8, RZ ;  /* 0x00000008658e7819 */ /* 0x000fe200000006ff */
[C---:B------:R-:W-:Y:S01]  /*78b0*/  IMAD R8, R78.reuse, R8, RZ ;  /* 0x000000084e087224 */ /* 0x040fe200078e02ff */
[C---:B------:R-:W-:Y:S01]  /*78c0*/  SHF.L.U32 R101, R99.reuse, 0x10, RZ ;  /* 0x0000001063657819 */ /* 0x040fe200000006ff */
[----:B------:R-:W-:Y:S01]  /*78d0*/  IMAD R33, R78, R37, RZ ;  /* 0x000000254e217224 */ /* 0x000fe200078e02ff */
[----:B------:R-:W-:Y:S01]  /*78e0*/  SHF.L.U32 R139, R102, 0x8, RZ ;  /* 0x00000008668b7819 */ /* 0x000fe200000006ff */
[C---:B------:R-:W-:Y:S01]  /*78f0*/  IMAD R56, R78.reuse, R60, RZ ;  /* 0x0000003c4e387224 */ /* 0x040fe200078e02ff */
[----:B------:R-:W-:Y:S01]  /*7900*/  PRMT R102, R99, 0x8880, RZ ;  /* 0x0000888063667816 */ /* 0x000fe200000000ff */
[C---:B------:R-:W-:Y:S01]  /*7910*/  IMAD R37, R78.reuse, R41, RZ ;  /* 0x000000294e257224 */ /* 0x040fe200078e02ff */
[----:B------:R-:W-:Y:S01]  /*7920*/  SHF.L.U32 R136, R103, 0x8, RZ ;  /* 0x0000000867887819 */ /* 0x000fe200000006ff */
[C---:B------:R-:W-:Y:S01]  /*7930*/  IMAD R60, R78.reuse, R64, RZ ;  /* 0x000000404e3c7224 */ /* 0x040fe200078e02ff */
[----:B------:R-:W-:Y:S01]  /*7940*/  I2IP.S8.S32.SAT R64, R7, R6, RZ ;  /* 0x0000000607407239 */ /* 0x000fe200000014ff */
[C---:B------:R-:W-:Y:S01]  /*7950*/  IMAD R9, R78.reuse, R9, RZ ;  /* 0x000000094e097224 */ /* 0x040fe200078e02ff */
[----:B------:R-:W-:Y:S01]  /*7960*/  SHF.R.S32.HI R6, RZ, 0x18, R140 ;  /* 0x00000018ff067819 */ /* 0x000fe2000001148c */
[C---:B------:R-:W-:Y:S01]  /*7970*/  IMAD R41, R78.reuse, R45, RZ ;  /* 0x0000002d4e297224 */ /* 0x040fe200078e02ff */
[----:B------:R-:W-:Y:S01]  /*7980*/  SHF.R.S32.HI R7, RZ, 0x18, R142 ;  /* 0x00000018ff077819 */ /* 0x000fe2000001148e */
[----:B------:R-:W-:Y:S01]  /*7990*/  IMAD R45, R78, R49, RZ ;  /* 0x000000314e2d7224 */ /* 0x000fe200078e02ff */
[----:B------:R-:W-:Y:S01]  /*79a0*/  SHF.L.U32 R133, R88, 0x8, RZ ;  /* 0x0000000858857819 */ /* 0x000fe200000006ff */
[C---:B------:R-:W-:Y:S01]  /*79b0*/  IMAD R10, R78.reuse, R10, RZ ;  /* 0x0000000a4e0a7224 */ /* 0x040fe200078e02ff */
[----:B------:R-:W-:Y:S01]  /*79c0*/  SHF.R.S32.HI R88, RZ, 0x18, R89 ;  /* 0x00000018ff587819 */ /* 0x000fe20000011459 */
[C---:B------:R-:W-:Y:S01]  /*79d0*/  IMAD R49, R78.reuse, R53, RZ ;  /* 0x000000354e317224 */ /* 0x040fe200078e02ff */
[----:B------:R-:W-:Y:S01]  /*79e0*/  SHF.L.U32 R130, R89, 0x8, RZ ;  /* 0x0000000859827819 */ /* 0x000fe200000006ff */
[-C--:B------:R-:W-:Y:S01]  /*79f0*/  IMAD R8, R81, R82.reuse, R8 ;  /* 0x0000005251087224 */ /* 0x080fe200078e0208 */
[----:B------:R-:W-:Y:S01]  /*7a00*/  SHF.R.S32.HI R81, RZ, 0x18, R139 ;  /* 0x00000018ff517819 */ /* 0x000fe2000001148b */
[C---:B------:R-:W-:Y:S01]  /*7a10*/  IMAD R53, R78.reuse, R57, RZ ;  /* 0x000000394e357224 */ /* 0x040fe200078e02ff */
[----:B------:R-:W-:Y:S01]  /*7a20*/  SHF.R.S32.HI R89, RZ, 0x18, R90 ;  /* 0x00000018ff597819 */ /* 0x000fe2000001145a */
[C---:B------:R-:W-:Y:S01]  /*7a30*/  IMAD R11, R78.reuse, R11, RZ ;  /* 0x0000000b4e0b7224 */ /* 0x040fe200078e02ff */
[----:B------:R-:W-:Y:S01]  /*7a40*/  SHF.R.S32.HI R90, RZ, 0x18, R91 ;  /* 0x00000018ff5a7819 */ /* 0x000fe2000001145b */
[C---:B------:R-:W-:Y:S01]  /*7a50*/  IMAD R57, R78.reuse, R61, RZ ;  /* 0x0000003d4e397224 */ /* 0x040fe200078e02ff */
[----:B------:R-:W-:Y:S01]  /*7a60*/  SHF.L.U32 R124, R91, 0x8, RZ ;  /* 0x000000085b7c7819 */ /* 0x000fe200000006ff */
[----:B------:R-:W-:Y:S01]  /*7a70*/  IMAD R9, R83, R82, R9 ;  /* 0x0000005253097224 */ /* 0x000fe200078e0209 */
[----:B------:R-:W-:Y:S01]  /*7a80*/  SHF.R.S32.HI R91, RZ, 0x18, R92 ;  /* 0x00000018ff5b7819 */ /* 0x000fe2000001145c */
[----:B------:R-:W-:Y:S01]  /*7a90*/  IMAD R61, R78, R65, RZ ;  /* 0x000000414e3d7224 */ /* 0x000fe200078e02ff */
[----:B------:R-:W-:Y:S01]  /*7aa0*/  SHF.L.U32 R121, R92, 0x8, RZ ;  /* 0x000000085c797819 */ /* 0x000fe200000006ff */
[C---:B------:R-:W-:Y:S01]  /*7ab0*/  IMAD R12, R78.reuse, R12, RZ ;  /* 0x0000000c4e0c7224 */ /* 0x040fe200078e02ff */
[----:B------:R-:W-:Y:S01]  /*7ac0*/  SHF.R.S32.HI R92, RZ, 0x18, R93 ;  /* 0x00000018ff5c7819 */ /* 0x000fe2000001145d */
[----:B------:R-:W-:Y:S01]  /*7ad0*/  IMAD.MOV.U32 R65, RZ, RZ, R141 ;  /* 0x000000ffff417224 */ /* 0x000fe200078e008d */
[----:B------:R-:W-:Y:S01]  /*7ae0*/  SHF.L.U32 R118, R93, 0x8, RZ ;  /* 0x000000085d767819 */ /* 0x000fe200000006ff */
[----:B------:R-:W-:Y:S01]  /*7af0*/  IMAD R10, R7, R82, R10 ;  /* 0x00000052070a7224 */ /* 0x000fe200078e020a */
[----:B------:R-:W-:Y:S01]  /*7b00*/  MOV R7, R138 ;  /* 0x0000008a00077202 */ /* 0x000fe20000000f00 */
[----:B------:R-:W-:Y:S01]  /*7b10*/  IMAD R13, R78, R13, RZ ;  /* 0x0000000d4e0d7224 */ /* 0x000fe200078e02ff */
[----:B------:R-:W-:Y:S01]  /*7b20*/  SHF.R.S32.HI R93, RZ, 0x18, R94 ;  /* 0x00000018ff5d7819 */ /* 0x000fe2000001145e */
[----:B------:R-:W-:Y:S01]  /*7b30*/  IMAD R11, R84, R82, R11 ;  /* 0x00000052540b7224 */ /* 0x000fe200078e020b */
[----:B------:R-:W-:Y:S01]  /*7b40*/  I2IP.S8.S32.SAT R84, R5, R4, R64 ;  /* 0x0000000405547239 */ /* 0x000fe20000001440 */
[C---:B------:R-:W-:Y:S01]  /*7b50*/  IMAD R14, R78.reuse, R14, RZ ;  /* 0x0000000e4e0e7224 */ /* 0x040fe200078e02ff */
[----:B------:R-:W-:Y:S01]  /*7b60*/  SHF.R.S32.HI R5, RZ, 0x18, R137 ;  /* 0x00000018ff057819 */ /* 0x000fe20000011489 */
[----:B------:R-:W-:Y:S01]  /*7b70*/  IMAD R12, R65, R82, R12 ;  /* 0x00000052410c7224 */ /* 0x000fe200078e020c */
[----:B------:R-:W-:Y:S01]  /*7b80*/  I2IP.S8.S32.SAT R10, R11, R10, RZ ;  /* 0x0000000a0b0a7239 */ /* 0x000fe200000014ff */
[----:B------:R-:W-:Y:S01]  /*7b90*/  IMAD R15, R78, R15, RZ ;  /* 0x0000000f4e0f7224 */ /* 0x000fe200078e02ff */
[----:B------:R-:W-:Y:S01]  /*7ba0*/  SHF.R.S32.HI R94, RZ, 0x18, R95 ;  /* 0x00000018ff5e7819 */ /* 0x000fe2000001145f */
[-C--:B------:R-:W-:Y:S01]  /*7bb0*/  IMAD R13, R6, R82.reuse, R13 ;  /* 0x00000052060d7224 */ /* 0x080fe200078e020d */
[----:B------:R-:W-:Y:S01]  /*7bc0*/  SHF.R.S32.HI R6, RZ, 0x18, R134 ;  /* 0x00000018ff067819 */ /* 0x000fe20000011486 */
[-C--:B------:R-:W-:Y:S01]  /*7bd0*/  IMAD R14, R81, R82.reuse, R14 ;  /* 0x00000052510e7224 */ /* 0x080fe200078e020e */
        /* <DEDUP_REMOVED lines=10> */
[----:B------:R-:W-:Y:S01]  /*7c80*/  MOV R5, R135 ;  /* 0x0000008700057202 */ /* 0x000fe20000000f00 */
[-C--:B------:R-:W-:Y:S01]  /*7c90*/  IMAD R3, R4, R82.reuse, R3 ;  /* 0x0000005204037224 */ /* 0x080fe200078e0203 */
[----:B------:R-:W-:Y:S01]  /*7ca0*/  SHF.R.S32.HI R4, RZ, 0x18, R131 ;  /* 0x00000018ff047819 */ /* 0x000fe20000011483 */
[----:B------:R-:W-:Y:S01]  /*7cb0*/  IMAD R19, R86, R82, R19 ;  /* 0x0000005256137224 */ /* 0x000fe200078e0213 */
[----:B------:R-:W-:Y:S01]  /*7cc0*/  I2IP.S8.S32.SAT R86, R13, R12, R14 ;  /* 0x0000000c0d567239 */ /* 0x000fe2000000140e */
[----:B------:R-:W-:Y:S01]  /*7cd0*/  IMAD R18, R78, R22, RZ ;  /* 0x000000164e127224 */ /* 0x000fe200078e02ff */
[----:B------:R-:W-:Y:S01]  /*7ce0*/  SHF.L.U32 R109, R96, 0x8, RZ ;  /* 0x00000008606d7819 */ /* 0x000fe200000006ff */
[----:B------:R-:W-:Y:S01]  /*7cf0*/  IMAD R16, R5, R82, R16 ;  /* 0x0000005205107224 */ /* 0x000fe200078e0210 */
[----:B------:R-:W-:Y:S01]  /*7d00*/  I2IP.S8.S32.SAT R19, R19, R3, RZ ;  /* 0x0000000313137239 */ /* 0x000fe200000014ff */
[----:B------:R-:W-:Y:S01]  /*7d10*/  IMAD R23, R78, R23, RZ ;  /* 0x000000174e177224 */ /* 0x000fe200078e02ff */
[----:B------:R-:W-:Y:S01]  /*7d20*/  MOV R3, R132 ;  /* 0x0000008400037202 */ /* 0x000fe20000000f00 */
[-C--:B------:R-:W-:Y:S01]  /*7d30*/  IMAD R17, R6, R82.reuse, R17 ;  /* 0x0000005206117224 */ /* 0x080fe200078e0211 */
[----:B------:R-:W-:Y:S01]  /*7d40*/  MOV R5, R129 ;  /* 0x0000008100057202 */ /* 0x000fe20000000f00 */
[-C--:B------:R-:W-:Y:S01]  /*7d50*/  IMAD R18, R7, R82.reuse, R18 ;  /* 0x0000005207127224 */ /* 0x080fe200078e0212 */
[----:B------:R-:W-:Y:S01]  /*7d60*/  SHF.R.S32.HI R7, RZ, 0x18, R127 ;  /* 0x00000018ff077819 */ /* 0x000fe2000001147f */
[----:B------:R-:W-:Y:S01]  /*7d70*/  IMAD R23, R87, R82, R23 ;  /* 0x0000005257177224 */ /* 0x000fe200078e0217 */
[----:B------:R-:W-:Y:S01]  /*7d80*/  I2IP.S8.S32.SAT R87, R2, R0, R19 ;  /* 0x0000000002577239 */ /* 0x000fe20000001413 */
[----:B------:R-:W-:Y:S01]  /*7d90*/  IMAD R20, R3, R82, R20 ;  /* 0x0000005203147224 */ /* 0x000fe200078e0214 */
[----:B------:R-:W-:Y:S01]  /*7da0*/  SHF.R.S32.HI R3, RZ, 0x18, R130 ;  /* 0x00000018ff037819 */ /* 0x000fe20000011482 */
[C---:B------:R-:W-:Y:S01]  /*7db0*/  IMAD R22, R78.reuse, R26, RZ ;  /* 0x0000001a4e167224 */ /* 0x040fe200078e02ff */
[----:B------:R-:W-:Y:S01]  /*7dc0*/  I2IP.S8.S32.SAT R18, R23, R18, RZ ;  /* 0x0000001217127239 */ /* 0x000fe200000014ff */
[----:B------:R-:W-:Y:S01]  /*7dd0*/  IMAD R27, R78, R27, RZ ;  /* 0x0000001b4e1b7224 */ /* 0x000fe200078e02ff */
[----:B------:R1:W-:Y:S01]  /*7de0*/  STS.128 [R153+UR49+0x6200], R84 ;  /* 0x0062005499007988 */ /* 0x0003e20008000c31 */
[----:B------:R-:W-:Y:S01]  /*7df0*/  IMAD R21, R4, R82, R21 ;  /* 0x0000005204157224 */ /* 0x000fe200078e0215 */
[----:B------:R-:W-:Y:S01]  /*7e00*/  I2IP.S8.S32.SAT R16, R17, R16, R18 ;  /* 0x0000001011107239 */ /* 0x000fe20000001412 */
[-C--:B------:R-:W-:Y:S01]  /*7e10*/  IMAD R22, R3, R82.reuse, R22 ;  /* 0x0000005203167224 */ /* 0x080fe200078e0216 */
[----:B------:R-:W-:Y:S01]  /*7e20*/  SHF.R.S32.HI R0, RZ, 0x18, R128 ;  /* 0x00000018ff007819 */ /* 0x000fe20000011480 */
[----:B------:R-:W-:Y:S01]  /*7e30*/  IMAD R27, R88, R82, R27 ;  /* 0x00000052581b7224 */ /* 0x000fe200078e021b */
[----:B------:R-:W-:Y:S01]  /*7e40*/  SHF.R.S32.HI R96, RZ, 0x18, R97 ;  /* 0x00000018ff607819 */ /* 0x000fe20000011461 */
[C---:B------:R-:W-:Y:S01]  /*7e50*/  IMAD R26, R78.reuse, R30, RZ ;  /* 0x0000001e4e1a7224 */ /* 0x040fe200078e02ff */
[----:B------:R-:W-:Y:S01]  /*7e60*/  SHF.L.U32 R106, R97, 0x8, RZ ;  /* 0x00000008616a7819 */ /* 0x000fe200000006ff */
[----:B------:R-:W-:Y:S01]  /*7e70*/  IMAD R24, R5, R82, R24 ;  /* 0x0000005205187224 */ /* 0x000fe200078e0218 */
[----:B------:R-:W-:Y:S01]  /*7e80*/  I2IP.S8.S32.SAT R17, R27, R22, RZ ;  /* 0x000000161b117239 */ /* 0x000fe200000014ff */
[----:B------:R-:W-:Y:S01]  /*7e90*/  IMAD R31, R78, R31, RZ ;  /* 0x0000001f4e1f7224 */ /* 0x000fe200078e02ff */
[----:B------:R-:W-:Y:S01]  /*7ea0*/  SHF.R.S32.HI R5, RZ, 0x18, R124 ;  /* 0x00000018ff057819 */ /* 0x000fe2000001147c */
[----:B------:R-:W-:Y:S01]  /*7eb0*/  IMAD R25, R0, R82, R25 ;  /* 0x0000005200197224 */ /* 0x000fe200078e0219 */
[----:B------:R-:W-:Y:S01]  /*7ec0*/  I2IP.S8.S32.SAT R17, R21, R20, R17 ;  /* 0x0000001415117239 */ /* 0x000fe20000001411 */
[-C--:B------:R-:W-:Y:S01]  /*7ed0*/  IMAD R26, R7, R82.reuse, R26 ;  /* 0x00000052071a7224 */ /* 0x080fe200078e021a */
[----:B------:R-:W-:Y:S01]  /*7ee0*/  SHF.R.S32.HI R0, RZ, 0x18, R125 ;  /* 0x00000018ff007819 */ /* 0x000fe2000001147d */
[----:B------:R-:W-:Y:S01]  /*7ef0*/  IMAD.MOV.U32 R3, RZ, RZ, R126 ;  /* 0x000000ffff037224 */ /* 0x000fe200078e007e */
[----:B------:R-:W-:Y:S01]  /*7f00*/  SHF.R.S32.HI R7, RZ, 0x18, R118 ;  /* 0x00000018ff077819 */ /* 0x000fe20000011476 */
[----:B------:R-:W-:Y:S01]  /*7f10*/  IMAD R31, R89, R82, R31 ;  /* 0x00000052591f7224 */ /* 0x000fe200078e021f */
[----:B------:R-:W-:Y:S01]  /*7f20*/  SHF.R.S32.HI R97, RZ, 0x18, R98 ;  /* 0x00000018ff617819 */ /* 0x000fe20000011462 */
[----:B------:R-:W-:Y:S01]  /*7f30*/  IMAD R30, R78, R34, RZ ;  /* 0x000000224e1e7224 */ /* 0x000fe200078e02ff */
[----:B------:R-:W-:Y:S01]  /*7f40*/  SHF.L.U32 R103, R98, 0x8, RZ ;  /* 0x0000000862677819 */ /* 0x000fe200000006ff */
[----:B------:R-:W-:Y:S01]  /*7f50*/  IMAD R28, R3, R82, R28 ;  /* 0x00000052031c7224 */ /* 0x000fe200078e021c */
[----:B------:R-:W-:Y:S01]  /*7f60*/  I2IP.S8.S32.SAT R18, R31, R26, RZ ;  /* 0x0000001a1f127239 */ /* 0x000fe200000014ff */
[----:B------:R-:W-:Y:S01]  /*7f70*/  IMAD R35, R78, R35, RZ ;  /* 0x000000234e237224 */ /* 0x000fe200078e02ff */
[----:B------:R-:W-:Y:S01]  /*7f80*/  MOV R3, R123 ;  /* 0x0000007b00037202 */ /* 0x000fe20000000f00 */
[----:B------:R-:W-:Y:S01]  /*7f90*/  IMAD R29, R0, R82, R29 ;  /* 0x00000052001d7224 */ /* 0x000fe200078e021d */
[----:B------:R-:W-:Y:S01]  /*7fa0*/  I2IP.S8.S32.SAT R18, R25, R24, R18 ;  /* 0x0000001819127239 */ /* 0x000fe20000001412 */
[-C--:B------:R-:W-:Y:S01]  /*7fb0*/  IMAD R30, R5, R82.reuse, R30 ;  /* 0x00000052051e7224 */ /* 0x080fe200078e021e */
[----:B------:R-:W-:Y:S01]  /*7fc0*/  SHF.R.S32.HI R0, RZ, 0x18, R122 ;  /* 0x00000018ff007819 */ /* 0x000fe2000001147a */
[----:B------:R-:W-:Y:S01]  /*7fd0*/  IMAD R35, R90, R82, R35 ;  /* 0x000000525a237224 */ /* 0x000fe200078e0223 */
[----:B------:R-:W-:Y:S01]  /*7fe0*/  MOV R5, R120 ;  /* 0x0000007800057202 */ /* 0x000fe20000000f00 */
[----:B------:R-:W-:Y:S01]  /*7ff0*/  IMAD R32, R3, R82, R32 ;  /* 0x0000005203207224 */ /* 0x000fe200078e0220 */
[----:B------:R-:W-:Y:S01]  /*8000*/  SHF.R.S32.HI R3, RZ, 0x18, R121 ;  /* 0x00000018ff037819 */ /* 0x000fe20000011479 */
[C---:B------:R-:W-:Y:S01]  /*8010*/  IMAD R34, R78.reuse, R38, RZ ;  /* 0x000000264e227224 */ /* 0x040fe200078e02ff */
[----:B------:R-:W-:Y:S01]  /*8020*/  I2IP.S8.S32.SAT R19, R35, R30, RZ ;  /* 0x0000001e23137239 */ /* 0x000fe200000014ff */
[----:B------:R-:W-:Y:S01]  /*8030*/  IMAD R39, R78, R39, RZ ;  /* 0x000000274e277224 */ /* 0x000fe200078e02ff */
[----:B------:R-:W-:Y:S01]  /*8040*/  SHF.R.S32.HI R98, RZ, 0x18, R99 ;  /* 0x00000018ff627819 */ /* 0x000fe20000011463 */
[----:B------:R-:W-:Y:S01]  /*8050*/  IMAD R33, R0, R82, R33 ;  /* 0x0000005200217224 */ /* 0x000fe200078e0221 */
[----:B------:R-:W-:Y:S01]  /*8060*/  I2IP.S8.S32.SAT R19, R29, R28, R19 ;  /* 0x0000001c1d137239 */ /* 0x000fe20000001413 */
[-C--:B------:R-:W-:Y:S01]  /*8070*/  IMAD R34, R3, R82.reuse, R34 ;  /* 0x0000005203227224 */ /* 0x080fe200078e0222 */
[----:B------:R-:W-:Y:S01]  /*8080*/  SHF.R.S32.HI R0, RZ, 0x18, R119 ;  /* 0x00000018ff007819 */ /* 0x000fe20000011477 */
[----:B------:R-:W-:Y:S01]  /*8090*/  IMAD R39, R91, R82, R39 ;  /* 0x000000525b277224 */ /* 0x000fe200078e0227 */
[----:B------:R-:W-:Y:S01]  /*80a0*/  MOV R3, R117 ;  /* 0x0000007500037202 */ /* 0x000fe20000000f00 */
[C---:B------:R-:W-:Y:S01]  /*80b0*/  IMAD R38, R78.reuse, R42, RZ ;  /* 0x0000002a4e267224 */ /* 0x040fe200078e02ff */
[----:B------:R1:W-:Y:S01]  /*80c0*/  STS.128 [R172+0x6200], R16 ;  /* 0x00620010ac007388 */ /* 0x0003e20000000c00 */
        /* <DEDUP_REMOVED lines=8> */
[-C--:B------:R-:W-:Y:S01]  /*8150*/  IMAD R43, R92, R82.reuse, R43 ;  /* 0x000000525c2b7224 */ /* 0x080fe200078e022b */
[----:B------:R-:W-:Y:S01]  /*8160*/  SHF.R.S32.HI R7, RZ, 0x18, R112 ;  /* 0x00000018ff077819 */ /* 0x000fe20000011470 */
[----:B------:R-:W-:Y:S01]  /*8170*/  IMAD R40, R3, R82, R40 ;  /* 0x0000005203287224 */ /* 0x000fe200078e0228 */
[----:B------:R-:W-:Y:S01]  /*8180*/  SHF.R.S32.HI R3, RZ, 0x18, R115 ;  /* 0x00000018ff037819 */ /* 0x000fe20000011473 */
[C---:B------:R-:W-:Y:S01]  /*8190*/  IMAD R42, R78.reuse, R46, RZ ;  /* 0x0000002e4e2a7224 */ /* 0x040fe200078e02ff */
[----:B------:R-:W-:Y:S01]  /*81a0*/  I2IP.S8.S32.SAT R38, R43, R38, RZ ;  /* 0x000000262b267239 */ /* 0x000fe200000014ff */
[----:B------:R-:W-:Y:S01]  /*81b0*/  IMAD R47, R78, R47, RZ ;  /* 0x0000002f4e2f7224 */ /* 0x000fe200078e02ff */
[----:B------:R-:W-:Y:S01]  /*81c0*/  SHF.L.U32 R100, R99, 0x8, RZ ;  /* 0x0000000863647819 */ /* 0x000fe200000006ff */
[----:B------:R-:W-:Y:S01]  /*81d0*/  IMAD R41, R0, R82, R41 ;  /* 0x0000005200297224 */ /* 0x000fe200078e0229 */
[----:B------:R-:W-:Y:S01]  /*81e0*/  I2IP.S8.S32.SAT R33, R37, R36, R38 ;  /* 0x0000002425217239 */ /* 0x000fe20000001426 */
[-C--:B------:R-:W-:Y:S01]  /*81f0*/  IMAD R42, R3, R82.reuse, R42 ;  /* 0x00000052032a7224 */ /* 0x080fe200078e022a */
[----:B------:R-:W-:Y:S01]  /*8200*/  SHF.R.S32.HI R0, RZ, 0x18, R113 ;  /* 0x00000018ff007819 */ /* 0x000fe20000011471 */
[----:B------:R-:W-:Y:S01]  /*8210*/  IMAD R47, R93, R82, R47 ;  /* 0x000000525d2f7224 */ /* 0x000fe200078e022f */
[----:B------:R-:W-:Y:S01]  /*8220*/  IADD3 R76, PT, PT, R76, 0x1, RZ ;  /* 0x000000014c4c7810 */ /* 0x000fe20007ffe0ff */
[C---:B------:R-:W-:Y:S02]  /*8230*/  IMAD R46, R78.reuse, R50, RZ ;  /* 0x000000324e2e7224 */ /* 0x040fe400078e02ff */
        /* <DEDUP_REMOVED lines=8> */
[----:B------:R-:W-:Y:S02]  /*82c0*/  IMAD.MOV.U32 R3, RZ, RZ, R111 ;  /* 0x000000ffff037224 */ /* 0x000fe400078e006f */
[-C--:B------:R-:W-:Y:S02]  /*82d0*/  IMAD R51, R94, R82.reuse, R51 ;  /* 0x000000525e337224 */ /* 0x080fe400078e0233 */
[----:B------:R-:W-:Y:S01]  /*82e0*/  IMAD R48, R3, R82, R48 ;  /* 0x0000005203307224 */ /* 0x000fe200078e0230 */
[----:B------:R-:W-:Y:S01]  /*82f0*/  SHF.R.S32.HI R3, RZ, 0x18, R109 ;  /* 0x00000018ff037819 */ /* 0x000fe2000001146d */
[C---:B------:R-:W-:Y:S01]  /*8300*/  IMAD R50, R78.reuse, R54, RZ ;  /* 0x000000364e327224 */ /* 0x040fe200078e02ff */
[----:B------:R-:W-:Y:S01]  /*8310*/  I2IP.S8.S32.SAT R35, R51, R46, RZ ;  /* 0x0000002e33237239 */ /* 0x000fe200000014ff */
[----:B------:R-:W-:Y:S02]  /*8320*/  IMAD R55, R78, R55, RZ ;  /* 0x000000374e377224 */ /* 0x000fe400078e02ff */
[----:B------:R-:W-:Y:S01]  /*8330*/  IMAD R49, R0, R82, R49 ;  /* 0x0000005200317224 */ /* 0x000fe200078e0231 */
[----:B------:R-:W-:Y:S01]  /*8340*/  I2IP.S8.S32.SAT R35, R45, R44, R35 ;  /* 0x0000002c2d237239 */ /* 0x000fe20000001423 */
[-C--:B------:R-:W-:Y:S01]  /*8350*/  IMAD R50, R3, R82.reuse, R50 ;  /* 0x0000005203327224 */ /* 0x080fe200078e0232 */
[----:B------:R-:W-:Y:S01]  /*8360*/  SHF.R.S32.HI R0, RZ, 0x18, R107 ;  /* 0x00000018ff007819 */ /* 0x000fe2000001146b */
[----:B------:R-:W-:Y:S01]  /*8370*/  IMAD R55, R95, R82, R55 ;  /* 0x000000525f377224 */ /* 0x000fe200078e0237 */
[----:B------:R-:W-:Y:S01]  /*8380*/  SHF.R.S32.HI R3, RZ, 0x18, R106 ;  /* 0x00000018ff037819 */ /* 0x000fe2000001146a */
        /* <DEDUP_REMOVED lines=11> */
[----:B------:R-:W-:Y:S01]  /*8440*/  SHF.R.S32.HI R3, RZ, 0x18, R103 ;  /* 0x00000018ff037819 */ /* 0x000fe20000011467 */
[----:B------:R-:W-:Y:S02]  /*8450*/  IMAD R58, R78, R62, RZ ;  /* 0x0000003e4e3a7224 */ /* 0x000fe400078e02ff */
[----:B------:R-:W-:Y:S01]  /*8460*/  IMAD R56, R5, R82, R56 ;  /* 0x0000005205387224 */ /* 0x000fe200078e0238 */
[----:B------:R-:W-:Y:S01]  /*8470*/  MOV R5, R102 ;  /* 0x0000006600057202 */ /* 0x000fe20000000f00 */
[----:B------:R-:W-:Y:S01]  /*8480*/  IMAD R57, R0, R82, R57 ;  /* 0x0000005200397224 */ /* 0x000fe200078e0239 */
[----:B------:R-:W-:Y:S01]  /*8490*/  SHF.R.S32.HI R0, RZ, 0x18, R101 ;  /* 0x00000018ff007819 */ /* 0x000fe20000011465 */
[C---:B------:R-:W-:Y:S01]  /*84a0*/  IMAD R63, R78.reuse, R63, RZ ;  /* 0x0000003f4e3f7224 */ /* 0x040fe200078e02ff */
[----:B------:R-:W-:Y:S01]  /*84b0*/  I2IP.S8.S32.SAT R54, R59, R54, RZ ;  /* 0x000000363b367239 */ /* 0x000fe200000014ff */
[-C--:B------:R-:W-:Y:S01]  /*84c0*/  IMAD R58, R3, R82.reuse, R58 ;  /* 0x00000052033a7224 */ /* 0x080fe200078e023a */
[----:B------:R-:W-:Y:S01]  /*84d0*/  SHF.R.S32.HI R3, RZ, 0x18, R100 ;  /* 0x00000018ff037819 */ /* 0x000fe20000011464 */
[----:B------:R-:W-:Y:S01]  /*84e0*/  IMAD R63, R97, R82, R63 ;  /* 0x00000052613f7224 */ /* 0x000fe200078e023f */
[----:B------:R-:W-:Y:S01]  /*84f0*/  I2IP.S8.S32.SAT R49, R53, R52, R54 ;  /* 0x0000003435317239 */ /* 0x000fe20000001436 */
        /* <DEDUP_REMOVED lines=19> */
[----:B------:R-:W-:Y:S02]  /*8630*/  UIADD3 UR8, UP0, UPT, UR52, 0x680, URZ ;  /* 0x0000068034087890 */ /* 0x000fe4000ff1e0ff */
[----:B------:R-:W-:Y:S02]  /*8640*/  UIADD3 UR5, UPT, UPT, UR41, 0x40, URZ ;  /* 0x0000004029057890 */ /* 0x000fe4000fffe0ff */
[----:B------:R-:W-:Y:S02]  /*8650*/  UIADD3 UR4, UPT, UPT, UR49, 0x6200, URZ ;  /* 0x0000620031047890 */ /* 0x000fe4000fffe0ff */
[----:B------:R-:W-:Y:S01]  /*8660*/  UIADD3.X UR9, UPT, UPT, URZ, UR53, URZ, UP0, !UPT ;  /* 0x00000035ff097290 */ /* 0x000fe200087fe4ff */
[----:B------:R-:W-:Y:S01]  /*8670*/  UMOV UR6, UR42 ;  /* 0x0000002a00067c82 */ /* 0x000fe20008000000 */
[----:B------:R-:W-:Y:S07]  /*8680*/  UMOV UR7, UR36 ;  /* 0x0000002400077c82 */ /* 0x000fee0008000000 */
[----:B------:R2:W-:Y:S01]  /*8690*/  UTMASTG.3D [UR4], [UR8] ;  /* 0x00000004080073b5 */ /* 0x0005e20008010000 */
[----:B------:R0:W-:Y:S01]  /*86a0*/  UTMACMDFLUSH ;  /* 0x00000000000079b7 */ /* 0x0001e20000000000 */
[----:B--2---:R-:W-:Y:S04]  /*86b0*/  DEPBAR.LE SB0, 0x1 ;  /* 0x000080400000791a */ /* 0x004fe80000000000 */
.L_x_112:
[----:B------:R-:W-:Y:S05]  /*86c0*/  BSYNC.RECONVERGENT B0 ;  /* 0x0000000000007941 */ /* 0x000fea0003800200 */
.L_x_111:
[----:B------:R-:W-:Y:S01]  /*86d0*/  BAR.SYNC.DEFER_BLOCKING 0x1, 0x80 ;  /* 0x0042000000007b1d */ /* 0x000fe20000010000 */
[----:B------:R-:W-:Y:S01]  /*86e0*/  ISETP.NE.AND P2, PT, R168, RZ, PT ;  /* 0x000000ffa800720c */ /* 0x000fe20003f45270 */
[----:B------:R-:W-:Y:S01]  /*86f0*/  IMAD.IADD R20, R75, 0x1, R150 ;  /* 0x000000014b147824 */ /* 0x000fe200078e0296 */
[----:B------:R-:W-:Y:S01]  /*8700*/  ISETP.NE.AND P0, PT, R169, 0x2, PT ;  /* 0x00000002a900780c */ /* 0x000fe20003f05270 */
[----:B------:R-:W-:Y:S01]  /*8710*/  IMAD.IADD R21, R77, 0x1, R152 ;  /* 0x000000014d157824 */ /* 0x000fe200078e0298 */
[----:B------:R-:W-:Y:S02]  /*8720*/  ISETP.NE.AND P1, PT, R76, 0x4, PT ;  /* 0x000000044c00780c */ /* 0x000fe40003f25270 */
[----:B------:R-:W-:Y:S02]  /*8730*/  SEL R0, RZ, 0x1, P0 ;  /* 0x00000001ff007807 */ /* 0x000fe40000000000 */
[----:B------:R-:W-:Y:S02]  /*8740*/  SEL R3, RZ, 0x1, P1 ;  /* 0x00000001ff037807 */ /* 0x000fe40000800000 */
[----:B------:R-:W-:Y:S02]  /*8750*/  LOP3.LUT R161, R161, R0, RZ, 0x3c, !PT ;  /* 0x00000000a1a17212 */ /* 0x000fe400078e3cff */
[----:B------:R-:W-:Y:S02]  /*8760*/  LOP3.LUT R162, R162, R3, RZ, 0x3c, !PT ;  /* 0x00000003a2a27212 */ /* 0x000fe400078e3cff */
[----:B------:R-:W-:Y:S02]  /*8770*/  @P2 R2UR UR36, R158 ;  /* 0x000000009e2422ca */ /* 0x000fe400000e0000 */
[----:B------:R-:W-:Y:S02]  /*8780*/  SEL R169, R169, RZ, P0 ;  /* 0x000000ffa9a97207 */ /* 0x000fe40000000000 */
[----:B------:R-:W-:Y:S01]  /*8790*/  SEL R76, R76, RZ, P1 ;  /* 0x000000ff4c4c7207 */ /* 0x000fe20000800000 */
[----:B------:R-:W-:Y:S10]  /*87a0*/  @P2 BRA `(.L_x_113) ;  /* 0xffffffc400842947 */ /* 0x000ff4000383ffff */
[----:B------:R-:W-:Y:S05]  /*87b0*/  EXIT ;  /* 0x000000000000794d */ /* 0x000fea0003800000 */
.L_x_20:
[----:B--2---:R2:W1:Y:S02]  /*87c0*/  SYNCS.PHASECHK.TRANS64.TRYWAIT P0, [R3+URZ+0x160], R2 ;  /* 0x00016002030075a7 */ /* 0x00446400080011ff */
[----:B-1----:R-:W-:Y:S05]  /*87d0*/  @!P0 NANOSLEEP.SYNCS 0x989680 ;  /* 0x009896800000895d */ /* 0x002fea0003900000 */
[----:B------:R-:W1:Y:S02]  /*87e0*/  @!P0 SYNCS.PHASECHK.TRANS64 P0, [R3+URZ+0x160], R2 ;  /* 0x00016002030085a7 */ /* 0x000e6400080010ff */
[----:B-1----:R-:W-:Y:S05]  /*87f0*/  @!P0 BRA `(.L_x_20) ;  /* 0xfffffffc00f08947 */ /* 0x002fea000383ffff */
[----:B------:R-:W-:Y:S05]  /*8800*/  BRA `(.L_x_114) ;  /* 0xffffff8c00b47947 */ /* 0x000fea000383ffff */
.L_x_23:
[----:B-1----:R-:W-:-:S07]  /*8810*/  MOV R2, UR33 ;  /* 0x0000002100027c02 */ /* 0x002fce0008000f00 */
.L_x_115:
[----:B-1----:R1:W2:Y:S02]  /*8820*/  SYNCS.PHASECHK.TRANS64.TRYWAIT P0, [R2+URZ+0x60], R5 ;  /* 0x00006005020075a7 */ /* 0x0022a400080011ff */
[----:B--2---:R-:W-:Y:S05]  /*8830*/  @!P0 NANOSLEEP.SYNCS 0x989680 ;  /* 0x009896800000895d */ /* 0x004fea0003900000 */
[----:B------:R-:W2:Y:S02]  /*8840*/  @!P0 SYNCS.PHASECHK.TRANS64 P0, [R2+URZ+0x60], R5 ;  /* 0x00006005020085a7 */ /* 0x000ea400080010ff */
[----:B--2---:R-:W-:Y:S05]  /*8850*/  @!P0 BRA `(.L_x_115) ;  /* 0xfffffffc00f08947 */ /* 0x004fea000383ffff */
[----:B------:R-:W-:Y:S05]  /*8860*/  BRA `(.L_x_22) ;  /* 0xffffff9000047947 */ /* 0x000fea000383ffff */
.L_x_29:
[----:B-1----:R-:W-:-:S07]  /*8870*/  MOV R2, UR17 ;  /* 0x0000001100027c02 */ /* 0x002fce0008000f00 */
.L_x_116:
[----:B-1----:R1:W2:Y:S02]  /*8880*/  SYNCS.PHASECHK.TRANS64.TRYWAIT P0, [R2+URZ+0x60], R5 ;  /* 0x00006005020075a7 */ /* 0x0022a400080011ff */
[----:B--2---:R-:W-:Y:S05]  /*8890*/  @!P0 NANOSLEEP.SYNCS 0x989680 ;  /* 0x009896800000895d */ /* 0x004fea0003900000 */
[----:B------:R-:W2:Y:S02]  /*88a0*/  @!P0 SYNCS.PHASECHK.TRANS64 P0, [R2+URZ+0x60], R5 ;  /* 0x00006005020085a7 */ /* 0x000ea400080010ff */
[----:B--2---:R-:W-:Y:S05]  /*88b0*/  @!P0 BRA `(.L_x_116) ;  /* 0xfffffffc00f08947 */ /* 0x004fea000383ffff */
[----:B------:R-:W-:Y:S05]  /*88c0*/  BRA `(.L_x_28) ;  /* 0xffffff9000a87947 */ /* 0x000fea000383ffff */
.L_x_33:
[----:B-1----:R1:W2:Y:S02]  /*88d0*/  SYNCS.PHASECHK.TRANS64.TRYWAIT P0, [R2+URZ+0xf0], R3 ;  /* 0x0000f003020075a7 */ /* 0x0022a400080011ff */
[----:B--2---:R-:W-:Y:S05]  /*88e0*/  @!P0 NANOSLEEP.SYNCS 0x989680 ;  /* 0x009896800000895d */ /* 0x004fea0003900000 */
[----:B------:R-:W2:Y:S02]  /*88f0*/  @!P0 SYNCS.PHASECHK.TRANS64 P0, [R2+URZ+0xf0], R3 ;  /* 0x0000f003020085a7 */ /* 0x000ea400080010ff */
[----:B--2---:R-:W-:Y:S05]  /*8900*/  @!P0 BRA `(.L_x_33) ;  /* 0xfffffffc00f08947 */ /* 0x004fea000383ffff */
[----:B------:R-:W-:Y:S05]  /*8910*/  BRA `(.L_x_117) ;  /* 0xffffff9400347947 */ /* 0x000fea000383ffff */
.L_x_37:
[----:B----4-:R-:W-:-:S07]  /*8920*/  MOV R0, UR5 ;  /* 0x0000000500007c02 */ /* 0x010fce0008000f00 */
.L_x_118:
[----:B-1----:R1:W2:Y:S02]  /*8930*/  SYNCS.PHASECHK.TRANS64.TRYWAIT P0, [R0+URZ], R3 ;  /* 0x00000003000075a7 */ /* 0x0022a400080011ff */
[----:B--2---:R-:W-:Y:S05]  /*8940*/  @!P0 NANOSLEEP.SYNCS 0x989680 ;  /* 0x009896800000895d */ /* 0x004fea0003900000 */
[----:B------:R-:W2:Y:S02]  /*8950*/  @!P0 SYNCS.PHASECHK.TRANS64 P0, [R0+URZ], R3 ;  /* 0x00000003000085a7 */ /* 0x000ea400080010ff */
[----:B--2---:R-:W-:Y:S05]  /*8960*/  @!P0 BRA `(.L_x_118) ;  /* 0xfffffffc00f08947 */ /* 0x004fea000383ffff */
[----:B------:R-:W-:Y:S05]  /*8970*/  BRA `(.L_x_119) ;  /* 0xffffff9800a47947 */ /* 0x000fea000383ffff */
.L_x_38:
[----:B----4-:R-:W-:-:S07]  /*8980*/  MOV R0, UR5 ;  /* 0x0000000500007c02 */ /* 0x010fce0008000f00 */
.L_x_120:
[----:B-1----:R1:W2:Y:S02]  /*8990*/  SYNCS.PHASECHK.TRANS64.TRYWAIT P0, [R0+URZ], R3 ;  /* 0x00000003000075a7 */ /* 0x0022a400080011ff */
[----:B--2---:R-:W-:Y:S05]  /*89a0*/  @!P0 NANOSLEEP.SYNCS 0x989680 ;  /* 0x009896800000895d */ /* 0x004fea0003900000 */
[----:B------:R-:W2:Y:S02]  /*89b0*/  @!P0 SYNCS.PHASECHK.TRANS64 P0, [R0+URZ], R3 ;  /* 0x00000003000085a7 */ /* 0x000ea400080010ff */
[----:B--2---:R-:W-:Y:S05]  /*89c0*/  @!P0 BRA `(.L_x_120) ;  /* 0xfffffffc00f08947 */ /* 0x004fea000383ffff */
[----:B------:R-:W-:Y:S05]  /*89d0*/  BRA `(.L_x_121) ;  /* 0xffffff9800b07947 */ /* 0x000fea000383ffff */
.L_x_39:
[----:B----4-:R-:W-:-:S07]  /*89e0*/  MOV R0, UR5 ;  /* 0x0000000500007c02 */ /* 0x010fce0008000f00 */
.L_x_122:
[----:B-1----:R1:W2:Y:S02]  /*89f0*/  SYNCS.PHASECHK.TRANS64.TRYWAIT P0, [R0+URZ], R3 ;  /* 0x00000003000075a7 */ /* 0x0022a400080011ff */
[----:B--2---:R-:W-:Y:S05]  /*8a00*/  @!P0 NANOSLEEP.SYNCS 0x989680 ;  /* 0x009896800000895d */ /* 0x004fea0003900000 */
[----:B------:R-:W2:Y:S02]  /*8a10*/  @!P0 SYNCS.PHASECHK.TRANS64 P0, [R0+URZ], R3 ;  /* 0x00000003000085a7 */ /* 0x000ea400080010ff */
[----:B--2---:R-:W-:Y:S05]  /*8a20*/  @!P0 BRA `(.L_x_122) ;  /* 0xfffffffc00f08947 */ /* 0x004fea000383ffff */
[----:B------:R-:W-:Y:S05]  /*8a30*/  BRA `(.L_x_123) ;  /* 0xffffff9800bc7947 */ /* 0x000fea000383ffff */
.L_x_40:
[----:B----4-:R-:W-:-:S07]  /*8a40*/  MOV R0, UR5 ;  /* 0x0000000500007c02 */ /* 0x010fce0008000f00 */
.L_x_124:
[----:B-1----:R1:W2:Y:S02]  /*8a50*/  SYNCS.PHASECHK.TRANS64.TRYWAIT P0, [R0+URZ], R3 ;  /* 0x00000003000075a7 */ /* 0x0022a400080011ff */
[----:B--2---:R-:W-:Y:S05]  /*8a60*/  @!P0 NANOSLEEP.SYNCS 0x989680 ;  /* 0x009896800000895d */ /* 0x004fea0003900000 */
[----:B------:R-:W2:Y:S02]  /*8a70*/  @!P0 SYNCS.PHASECHK.TRANS64 P0, [R0+URZ], R3 ;  /* 0x00000003000085a7 */ /* 0x000ea400080010ff */
[----:B--2---:R-:W-:Y:S05]  /*8a80*/  @!P0 BRA `(.L_x_124) ;  /* 0xfffffffc00f08947 */ /* 0x004fea000383ffff */
[----:B------:R-:W-:Y:S05]  /*8a90*/  BRA `(.L_x_125) ;  /* 0xffffff9800c87947 */ /* 0x000fea000383ffff */
.L_x_41:
[----:B----4-:R-:W-:-:S07]  /*8aa0*/  MOV R0, UR5 ;  /* 0x0000000500007c02 */ /* 0x010fce0008000f00 */
.L_x_126:
[----:B-1----:R1:W2:Y:S02]  /*8ab0*/  SYNCS.PHASECHK.TRANS64.TRYWAIT P0, [R0+URZ], R3 ;  /* 0x00000003000075a7 */ /* 0x0022a400080011ff */
[----:B--2---:R-:W-:Y:S05]  /*8ac0*/  @!P0 NANOSLEEP.SYNCS 0x989680 ;  /* 0x009896800000895d */ /* 0x004fea0003900000 */
[----:B------:R-:W2:Y:S02]  /*8ad0*/  @!P0 SYNCS.PHASECHK.TRANS64 P0, [R0+URZ], R3 ;  /* 0x00000003000085a7 */ /* 0x000ea400080010ff */
[----:B--2---:R-:W-:Y:S05]  /*8ae0*/  @!P0 BRA `(.L_x_126) ;  /* 0xfffffffc00f08947 */ /* 0x004fea000383ffff */
[----:B------:R-:W-:Y:S05]  /*8af0*/  BRA `(.L_x_127) ;  /* 0xffffff9800d47947 */ /* 0x000fea000383ffff */
.L_x_42:
[----:B----4-:R-:W-:-:S07]  /*8b00*/  MOV R0, UR5 ;  /* 0x0000000500007c02 */ /* 0x010fce0008000f00 */
.L_x_128:
[----:B-1----:R1:W2:Y:S02]  /*8b10*/  SYNCS.PHASECHK.TRANS64.TRYWAIT P0, [R0+URZ], R3 ;  /* 0x00000003000075a7 */ /* 0x0022a400080011ff */
[----:B--2---:R-:W-:Y:S05]  /*8b20*/  @!P0 NANOSLEEP.SYNCS 0x989680 ;  /* 0x009896800000895d */ /* 0x004fea0003900000 */
[----:B------:R-:W2:Y:S02]  /*8b30*/  @!P0 SYNCS.PHASECHK.TRANS64 P0, [R0+URZ], R3 ;  /* 0x00000003000085a7 */ /* 0x000ea400080010ff */
[----:B--2---:R-:W-:Y:S05]  /*8b40*/  @!P0 BRA `(.L_x_128) ;  /* 0xfffffffc00f08947 */ /* 0x004fea000383ffff */
[----:B------:R-:W-:Y:S05]  /*8b50*/  BRA `(.L_x_129) ;  /* 0xffffff9800e07947 */ /* 0x000fea000383ffff */
.L_x_43:
[----:B----4-:R-:W-:-:S07]  /*8b60*/  MOV R0, UR5 ;  /* 0x0000000500007c02 */ /* 0x010fce0008000f00 */
.L_x_130:
[----:B-1----:R1:W2:Y:S02]  /*8b70*/  SYNCS.PHASECHK.TRANS64.TRYWAIT P0, [R0+URZ], R3 ;  /* 0x00000003000075a7 */ /* 0x0022a400080011ff */
[----:B--2---:R-:W-:Y:S05]  /*8b80*/  @!P0 NANOSLEEP.SYNCS 0x989680 ;  /* 0x009896800000895d */ /* 0x004fea0003900000 */
[----:B------:R-:W2:Y:S02]  /*8b90*/  @!P0 SYNCS.PHASECHK.TRANS64 P0, [R0+URZ], R3 ;  /* 0x00000003000085a7 */ /* 0x000ea400080010ff */
[----:B--2---:R-:W-:Y:S05]  /*8ba0*/  @!P0 BRA `(.L_x_130) ;  /* 0xfffffffc00f08947 */ /* 0x004fea000383ffff */
[----:B------:R-:W-:Y:S05]  /*8bb0*/  BRA `(.L_x_131) ;  /* 0xffffff9800ec7947 */ /* 0x000fea000383ffff */
.L_x_44:
[----:B----4-:R-:W-:-:S07]  /*8bc0*/  MOV R0, UR5 ;  /* 0x0000000500007c02 */ /* 0x010fce0008000f00 */
.L_x_132:
[----:B-1----:R1:W2:Y:S02]  /*8bd0*/  SYNCS.PHASECHK.TRANS64.TRYWAIT P0, [R0+URZ], R3 ;  /* 0x00000003000075a7 */ /* 0x0022a400080011ff */
[----:B--2---:R-:W-:Y:S05]  /*8be0*/  @!P0 NANOSLEEP.SYNCS 0x989680 ;  /* 0x009896800000895d */ /* 0x004fea0003900000 */
[----:B------:R-:W2:Y:S02]  /*8bf0*/  @!P0 SYNCS.PHASECHK.TRANS64 P0, [R0+URZ], R3 ;  /* 0x00000003000085a7 */ /* 0x000ea400080010ff */
[----:B--2---:R-:W-:Y:S05]  /*8c00*/  @!P0 BRA `(.L_x_132) ;  /* 0xfffffffc00f08947 */ /* 0x004fea000383ffff */
[----:B------:R-:W-:Y:S05]  /*8c10*/  BRA `(.L_x_133) ;  /* 0xffffff9800f87947 */ /* 0x000fea000383ffff */
.L_x_45:
[----:B----4-:R-:W-:-:S07]  /*8c20*/  MOV R0, UR5 ;  /* 0x0000000500007c02 */ /* 0x010fce0008000f00 */
.L_x_134:
[----:B-1----:R1:W2:Y:S02]  /*8c30*/  SYNCS.PHASECHK.TRANS64.TRYWAIT P0, [R0+URZ], R3 ;  /* 0x00000003000075a7 */ /* 0x0022a400080011ff */
[----:B--2---:R-:W-:Y:S05]  /*8c40*/  @!P0 NANOSLEEP.SYNCS 0x989680 ;  /* 0x009896800000895d */ /* 0x004fea0003900000 */
[----:B------:R-:W2:Y:S02]  /*8c50*/  @!P0 SYNCS.PHASECHK.TRANS64 P0, [R0+URZ], R3 ;  /* 0x00000003000085a7 */ /* 0x000ea400080010ff */
[----:B--2---:R-:W-:Y:S05]  /*8c60*/  @!P0 BRA `(.L_x_134) ;  /* 0xfffffffc00f08947 */ /* 0x004fea000383ffff */
[----:B------:R-:W-:Y:S05]  /*8c70*/  BRA `(.L_x_135) ;  /* 0xffffff9c00047947 */ /* 0x000fea000383ffff */
.L_x_46:
[----:B----4-:R-:W-:-:S07]  /*8c80*/  MOV R0, UR5 ;  /* 0x0000000500007c02 */ /* 0x010fce0008000f00 */
.L_x_136:
[----:B-1----:R1:W2:Y:S02]  /*8c90*/  SYNCS.PHASECHK.TRANS64.TRYWAIT P0, [R0+URZ], R3 ;  /* 0x00000003000075a7 */ /* 0x0022a400080011ff */
[----:B--2---:R-:W-:Y:S05]  /*8ca0*/  @!P0 NANOSLEEP.SYNCS 0x989680 ;  /* 0x009896800000895d */ /* 0x004fea0003900000 */
[----:B------:R-:W2:Y:S02]  /*8cb0*/  @!P0 SYNCS.PHASECHK.TRANS64 P0, [R0+URZ], R3 ;  /* 0x00000003000085a7 */ /* 0x000ea400080010ff */
[----:B--2---:R-:W-:Y:S05]  /*8cc0*/  @!P0 BRA `(.L_x_136) ;  /* 0xfffffffc00f08947 */ /* 0x004fea000383ffff */
[----:B------:R-:W-:Y:S05]  /*8cd0*/  BRA `(.L_x_137) ;  /* 0xffffff9c00107947 */ /* 0x000fea000383ffff */
.L_x_47:
[----:B----4-:R-:W-:-:S07]  /*8ce0*/  MOV R0, UR5 ;  /* 0x0000000500007c02 */ /* 0x010fce0008000f00 */
.L_x_138:
[----:B-1----:R1:W2:Y:S02]  /*8cf0*/  SYNCS.PHASECHK.TRANS64.TRYWAIT P0, [R0+URZ], R3 ;  /* 0x00000003000075a7 */ /* 0x0022a400080011ff */
[----:B--2---:R-:W-:Y:S05]  /*8d00*/  @!P0 NANOSLEEP.SYNCS 0x989680 ;  /* 0x009896800000895d */ /* 0x004fea0003900000 */
[----:B------:R-:W2:Y:S02]  /*8d10*/  @!P0 SYNCS.PHASECHK.TRANS64 P0, [R0+URZ], R3 ;  /* 0x00000003000085a7 */ /* 0x000ea400080010ff */
[----:B--2---:R-:W-:Y:S05]  /*8d20*/  @!P0 BRA `(.L_x_138) ;  /* 0xfffffffc00f08947 */ /* 0x004fea000383ffff */
[----:B------:R-:W-:Y:S05]  /*8d30*/  BRA `(.L_x_139) ;  /* 0xffffff9c001c7947 */ /* 0x000fea000383ffff */
.L_x_50:
[----:B-1----:R1:W2:Y:S02]  /*8d40*/  SYNCS.PHASECHK.TRANS64.TRYWAIT P0, [R0+URZ+0x150], R5 ;  /* 0x00015005000075a7 */ /* 0x0022a400080011ff */
[----:B--2---:R-:W-:Y:S05]  /*8d50*/  @!P0 NANOSLEEP.SYNCS 0x989680 ;  /* 0x009896800000895d */ /* 0x004fea0003900000 */
[----:B------:R-:W2:Y:S02]  /*8d60*/  @!P0 SYNCS.PHASECHK.TRANS64 P0, [R0+URZ+0x150], R5 ;  /* 0x00015005000085a7 */ /* 0x000ea400080010ff */
[----:B--2---:R-:W-:Y:S05]  /*8d70*/  @!P0 BRA `(.L_x_50) ;  /* 0xfffffffc00f08947 */ /* 0x004fea000383ffff */
[----:B------:R-:W-:Y:S05]  /*8d80*/  BRA `(.L_x_140) ;  /* 0xffffff9c00787947 */ /* 0x000fea000383ffff */
.L_x_51:
[----:B------:R-:W-:-:S07]  /*8d90*/  MOV R0, UR5 ;  /* 0x0000000500007c02 */ /* 0x000fce0008000f00 */
.L_x_141:
[----:B-1----:R1:W2:Y:S02]  /*8da0*/  SYNCS.PHASECHK.TRANS64.TRYWAIT P0, [R0+URZ+0x100], R5 ;  /* 0x00010005000075a7 */ /* 0x0022a400080011ff */
[----:B--2---:R-:W-:Y:S05]  /*8db0*/  @!P0 NANOSLEEP.SYNCS 0x989680 ;  /* 0x009896800000895d */ /* 0x004fea0003900000 */
[----:B------:R-:W2:Y:S02]  /*8dc0*/  @!P0 SYNCS.PHASECHK.TRANS64 P0, [R0+URZ+0x100], R5 ;  /* 0x00010005000085a7 */ /* 0x000ea400080010ff */
[----:B--2---:R-:W-:Y:S05]  /*8dd0*/  @!P0 BRA `(.L_x_141) ;  /* 0xfffffffc00f08947 */ /* 0x004fea000383ffff */
[----:B------:R-:W-:Y:S05]  /*8de0*/  BRA `(.L_x_142) ;  /* 0xffffff9c00887947 */ /* 0x000fea000383ffff */
.L_x_52:
[----:B-1----:R1:W2:Y:S02]  /*8df0*/  SYNCS.PHASECHK.TRANS64.TRYWAIT P1, [R0+URZ+0xf0], R5 ;  /* 0x0000f005000075a7 */ /* 0x0022a400080211ff */
[----:B--2---:R-:W-:Y:S05]  /*8e00*/  @!P1 NANOSLEEP.SYNCS 0x989680 ;  /* 0x009896800000995d */ /* 0x004fea0003900000 */
[----:B------:R-:W2:Y:S02]  /*8e10*/  @!P1 SYNCS.PHASECHK.TRANS64 P1, [R0+URZ+0xf0], R5 ;  /* 0x0000f005000095a7 */ /* 0x000ea400080210ff */
[----:B--2---:R-:W-:Y:S05]  /*8e20*/  @!P1 BRA `(.L_x_52) ;  /* 0xfffffffc00f09947 */ /* 0x004fea000383ffff */
[----:B------:R-:W-:Y:S05]  /*8e30*/  BRA `(.L_x_143) ;  /* 0xffffff9c00b87947 */ /* 0x000fea000383ffff */
.L_x_55:
[----:B------:R-:W-:-:S07]  /*8e40*/  MOV R0, UR5 ;  /* 0x0000000500007c02 */ /* 0x000fce0008000f00 */
.L_x_144:
[----:B-1----:R1:W2:Y:S02]  /*8e50*/  SYNCS.PHASECHK.TRANS64.TRYWAIT P0, [R0+URZ+0x100], R3 ;  /* 0x00010003000075a7 */ /* 0x0022a400080011ff */
[----:B--2---:R-:W-:Y:S05]  /*8e60*/  @!P0 NANOSLEEP.SYNCS 0x989680 ;  /* 0x009896800000895d */ /* 0x004fea0003900000 */
[----:B------:R-:W2:Y:S02]  /*8e70*/  @!P0 SYNCS.PHASECHK.TRANS64 P0, [R0+URZ+0x100], R3 ;  /* 0x00010003000085a7 */ /* 0x000ea400080010ff */
[----:B--2---:R-:W-:Y:S05]  /*8e80*/  @!P0 BRA `(.L_x_144) ;  /* 0xfffffffc00f08947 */ /* 0x004fea000383ffff */
[----:B------:R-:W-:Y:S05]  /*8e90*/  BRA `(.L_x_54) ;  /* 0xffffffa0000c7947 */ /* 0x000fea000383ffff */
.L_x_62:
[----:B-1----:R1:W2:Y:S02]  /*8ea0*/  SYNCS.PHASECHK.TRANS64.TRYWAIT P1, [R0+URZ+0xf0], R5 ;  /* 0x0000f005000075a7 */ /* 0x0022a400080211ff */
[----:B--2---:R-:W-:Y:S05]  /*8eb0*/  @!P1 NANOSLEEP.SYNCS 0x989680 ;  /* 0x009896800000995d */ /* 0x004fea0003900000 */
[----:B------:R-:W2:Y:S02]  /*8ec0*/  @!P1 SYNCS.PHASECHK.TRANS64 P1, [R0+URZ+0xf0], R5 ;  /* 0x0000f005000095a7 */ /* 0x000ea400080210ff */
[----:B--2---:R-:W-:Y:S05]  /*8ed0*/  @!P1 BRA `(.L_x_62) ;  /* 0xfffffffc00f09947 */ /* 0x004fea000383ffff */
[----:B------:R-:W-:Y:S05]  /*8ee0*/  BRA `(.L_x_145) ;  /* 0xffffffa4006c7947 */ /* 0x000fea000383ffff */
.L_x_63:
[----:B------:R-:W-:-:S07]  /*8ef0*/  MOV R3, UR8 ;  /* 0x0000000800037c02 */ /* 0x000fce0008000f00 */
.L_x_146:
[----:B-1----:R1:W2:Y:S02]  /*8f00*/  SYNCS.PHASECHK.TRANS64.TRYWAIT P0, [R3+URZ+0x130], R0 ;  /* 0x00013000030075a7 */ /* 0x0022a400080011ff */
[----:B--2---:R-:W-:Y:S05]  /*8f10*/  @!P0 NANOSLEEP.SYNCS 0x989680 ;  /* 0x009896800000895d */ /* 0x004fea0003900000 */
[----:B------:R-:W2:Y:S02]  /*8f20*/  @!P0 SYNCS.PHASECHK.TRANS64 P0, [R3+URZ+0x130], R0 ;  /* 0x00013000030085a7 */ /* 0x000ea400080010ff */
[----:B--2---:R-:W-:Y:S05]  /*8f30*/  @!P0 BRA `(.L_x_146) ;  /* 0xfffffffc00f08947 */ /* 0x004fea000383ffff */
[----:B------:R-:W-:Y:S05]  /*8f40*/  BRA `(.L_x_147) ;  /* 0xffffffa400a47947 */ /* 0x000fea000383ffff */
.L_x_66:
[----:B------:R-:W-:Y:S07]  /*8f50*/  MOV R0, UR7 ;  /* 0x0000000700007c02 */ /* 0x000fee0008000f00 */
.L_x_148:
[----:B-1----:R1:W2:Y:S02]  /*8f60*/  SYNCS.PHASECHK.TRANS64.TRYWAIT P0, [R0+URZ], R3 ;  /* 0x00000003000075a7 */ /* 0x0022a400080011ff */
[----:B--2---:R-:W-:Y:S05]  /*8f70*/  @!P0 NANOSLEEP.SYNCS 0x989680 ;  /* 0x009896800000895d */ /* 0x004fea0003900000 */
[----:B------:R-:W2:Y:S02]  /*8f80*/  @!P0 SYNCS.PHASECHK.TRANS64 P0, [R0+URZ], R3 ;  /* 0x00000003000085a7 */ /* 0x000ea400080010ff */
[----:B--2---:R-:W-:Y:S05]  /*8f90*/  @!P0 BRA `(.L_x_148) ;  /* 0xfffffffc00f08947 */ /* 0x004fea000383ffff */
[----:B------:R-:W-:Y:S05]  /*8fa0*/  BRA `(.L_x_65) ;  /* 0xffffffa400c07947 */ /* 0x000fea000383ffff */
.L_x_69:
[----:B------:R-:W-:-:S07]  /*8fb0*/  MOV R0, UR5 ;  /* 0x0000000500007c02 */ /* 0x000fce0008000f00 */
.L_x_149:
[----:B--2---:R2:W3:Y:S02]  /*8fc0*/  SYNCS.PHASECHK.TRANS64.TRYWAIT P0, [R0+URZ], R3 ;  /* 0x00000003000075a7 */ /* 0x0044e400080011ff */
[----:B---3--:R-:W-:Y:S05]  /*8fd0*/  @!P0 NANOSLEEP.SYNCS 0x989680 ;  /* 0x009896800000895d */ /* 0x008fea0003900000 */
[----:B------:R-:W3:Y:S02]  /*8fe0*/  @!P0 SYNCS.PHASECHK.TRANS64 P0, [R0+URZ], R3 ;  /* 0x00000003000085a7 */ /* 0x000ee400080010ff */
[----:B---3--:R-:W-:Y:S05]  /*8ff0*/  @!P0 BRA `(.L_x_149) ;  /* 0xfffffffc00f08947 */ /* 0x008fea000383ffff */
[----:B------:R-:W-:Y:S05]  /*9000*/  BRA `(.L_x_150) ;  /* 0xffffffa800747947 */ /* 0x000fea000383ffff */
.L_x_70:
[----:B------:R-:W-:-:S07]  /*9010*/  MOV R0, UR5 ;  /* 0x0000000500007c02 */ /* 0x000fce0008000f00 */
.L_x_151:
[----:B-1----:R1:W2:Y:S02]  /*9020*/  SYNCS.PHASECHK.TRANS64.TRYWAIT P0, [R0+URZ], R3 ;  /* 0x00000003000075a7 */ /* 0x0022a400080011ff */
[----:B--2---:R-:W-:Y:S05]  /*9030*/  @!P0 NANOSLEEP.SYNCS 0x989680 ;  /* 0x009896800000895d */ /* 0x004fea0003900000 */
[----:B------:R-:W2:Y:S02]  /*9040*/  @!P0 SYNCS.PHASECHK.TRANS64 P0, [R0+URZ], R3 ;  /* 0x00000003000085a7 */ /* 0x000ea400080010ff */
[----:B--2---:R-:W-:Y:S05]  /*9050*/  @!P0 BRA `(.L_x_151) ;  /* 0xfffffffc00f08947 */ /* 0x004fea000383ffff */
[----:B------:R-:W-:Y:S05]  /*9060*/  BRA `(.L_x_152) ;  /* 0xffffffa800807947 */ /* 0x000fea000383ffff */
.L_x_71:
[----:B------:R-:W-:-:S07]  /*9070*/  MOV R0, UR5 ;  /* 0x0000000500007c02 */ /* 0x000fce0008000f00 */
.L_x_153:
[----:B-1----:R1:W2:Y:S02]  /*9080*/  SYNCS.PHASECHK.TRANS64.TRYWAIT P0, [R0+URZ], R3 ;  /* 0x00000003000075a7 */ /* 0x0022a400080011ff */
[----:B--2---:R-:W-:Y:S05]  /*9090*/  @!P0 NANOSLEEP.SYNCS 0x989680 ;  /* 0x009896800000895d */ /* 0x004fea0003900000 */
[----:B------:R-:W2:Y:S02]  /*90a0*/  @!P0 SYNCS.PHASECHK.TRANS64 P0, [R0+URZ], R3 ;  /* 0x00000003000085a7 */ /* 0x000ea400080010ff */
[----:B--2---:R-:W-:Y:S05]  /*90b0*/  @!P0 BRA `(.L_x_153) ;  /* 0xfffffffc00f08947 */ /* 0x004fea000383ffff */
[----:B------:R-:W-:Y:S05]  /*90c0*/  BRA `(.L_x_154) ;  /* 0xffffffa8008c7947 */ /* 0x000fea000383ffff */
.L_x_72:
[----:B------:R-:W-:-:S07]  /*90d0*/  MOV R0, UR7 ;  /* 0x0000000700007c02 */ /* 0x000fce0008000f00 */
.L_x_155:
[----:B-1----:R1:W2:Y:S02]  /*90e0*/  SYNCS.PHASECHK.TRANS64.TRYWAIT P0, [R0+URZ], R3 ;  /* 0x00000003000075a7 */ /* 0x0022a400080011ff */
[----:B--2---:R-:W-:Y:S05]  /*90f0*/  @!P0 NANOSLEEP.SYNCS 0x989680 ;  /* 0x009896800000895d */ /* 0x004fea0003900000 */
[----:B------:R-:W2:Y:S02]  /*9100*/  @!P0 SYNCS.PHASECHK.TRANS64 P0, [R0+URZ], R3 ;  /* 0x00000003000085a7 */ /* 0x000ea400080010ff */
[----:B--2---:R-:W-:Y:S05]  /*9110*/  @!P0 BRA `(.L_x_155) ;  /* 0xfffffffc00f08947 */ /* 0x004fea000383ffff */
[----:B------:R-:W-:Y:S05]  /*9120*/  BRA `(.L_x_156) ;  /* 0xffffffa800987947 */ /* 0x000fea000383ffff */
.L_x_77:
[----:B--2---:R2:W3:Y:S02]  /*9130*/  SYNCS.PHASECHK.TRANS64.TRYWAIT P0, [R0+URZ+0xf0], R3 ;  /* 0x0000f003000075a7 */ /* 0x0044e400080011ff */
[----:B---3--:R-:W-:Y:S05]  /*9140*/  @!P0 NANOSLEEP.SYNCS 0x989680 ;  /* 0x009896800000895d */ /* 0x008fea0003900000 */
[----:B------:R-:W3:Y:S02]  /*9150*/  @!P0 SYNCS.PHASECHK.TRANS64 P0, [R0+URZ+0xf0], R3 ;  /* 0x0000f003000085a7 */ /* 0x000ee400080010ff */
[----:B---3--:R-:W-:Y:S05]  /*9160*/  @!P0 BRA `(.L_x_77) ;  /* 0xfffffffc00f08947 */ /* 0x008fea000383ffff */
[----:B------:R-:W-:Y:S05]  /*9170*/  BRA `(.L_x_157) ;  /* 0xffffffac009c7947 */ /* 0x000fea000383ffff */
.L_x_80:
[----:B------:R-:W-:Y:S07]  /*9180*/  MOV R0, UR7 ;  /* 0x0000000700007c02 */ /* 0x000fee0008000f00 */
.L_x_158:
[----:B--2---:R2:W3:Y:S02]  /*9190*/  SYNCS.PHASECHK.TRANS64.TRYWAIT P0, [R0+URZ+0xe8], R3 ;  /* 0x0000e803000075a7 */ /* 0x0044e400080011ff */
[----:B---3--:R-:W-:Y:S05]  /*91a0*/  @!P0 NANOSLEEP.SYNCS 0x989680 ;  /* 0x009896800000895d */ /* 0x008fea0003900000 */
[----:B------:R-:W3:Y:S02]  /*91b0*/  @!P0 SYNCS.PHASECHK.TRANS64 P0, [R0+URZ+0xe8], R3 ;  /* 0x0000e803000085a7 */ /* 0x000ee400080010ff */
[----:B---3--:R-:W-:Y:S05]  /*91c0*/  @!P0 BRA `(.L_x_158) ;  /* 0xfffffffc00f08947 */ /* 0x008fea000383ffff */
[----:B------:R-:W-:Y:S05]  /*91d0*/  BRA `(.L_x_79) ;  /* 0xffffffb0007c7947 */ /* 0x000fea000383ffff */
.L_x_83:
[----:B--2---:R-:W-:Y:S07]  /*91e0*/  MOV R3, UR7 ;  /* 0x0000000700037c02 */ /* 0x004fee0008000f00 */
.L_x_159:
[----:B-1----:R1:W2:Y:S02]  /*91f0*/  SYNCS.PHASECHK.TRANS64.TRYWAIT P0, [R3+URZ+0xd0], R12 ;  /* 0x0000d00c030075a7 */ /* 0x0022a400080011ff */
[----:B--2---:R-:W-:Y:S05]  /*9200*/  @!P0 NANOSLEEP.SYNCS 0x989680 ;  /* 0x009896800000895d */ /* 0x004fea0003900000 */
[----:B------:R-:W2:Y:S02]  /*9210*/  @!P0 SYNCS.PHASECHK.TRANS64 P0, [R3+URZ+0xd0], R12 ;  /* 0x0000d00c030085a7 */ /* 0x000ea400080010ff */
[----:B--2---:R-:W-:Y:S05]  /*9220*/  @!P0 BRA `(.L_x_159) ;  /* 0xfffffffc00f08947 */ /* 0x004fea000383ffff */
[----:B------:R-:W-:Y:S05]  /*9230*/  BRA `(.L_x_160) ;  /* 0xffffffb000f47947 */ /* 0x000fea000383ffff */
.L_x_84:
[----:B------:R-:W-:Y:S07]  /*9240*/  MOV R3, UR7 ;  /* 0x0000000700037c02 */ /* 0x000fee0008000f00 */
.L_x_161:
[----:B-1----:R1:W2:Y:S02]  /*9250*/  SYNCS.PHASECHK.TRANS64.TRYWAIT P0, [R3+URZ+0xd8], R12 ;  /* 0x0000d80c030075a7 */ /* 0x0022a400080011ff */
[----:B--2---:R-:W-:Y:S05]  /*9260*/  @!P0 NANOSLEEP.SYNCS 0x989680 ;  /* 0x009896800000895d */ /* 0x004fea0003900000 */
[----:B------:R-:W2:Y:S02]  /*9270*/  @!P0 SYNCS.PHASECHK.TRANS64 P0, [R3+URZ+0xd8], R12 ;  /* 0x0000d80c030085a7 */ /* 0x000ea400080010ff */
[----:B--2---:R-:W-:Y:S05]  /*9280*/  @!P0 BRA `(.L_x_161) ;  /* 0xfffffffc00f08947 */ /* 0x004fea000383ffff */
[----:B------:R-:W-:Y:S05]  /*9290*/  BRA `(.L_x_162) ;  /* 0xffffffb400747947 */ /* 0x000fea000383ffff */
.L_x_86:
[----:B------:R-:W-:-:S07]  /*92a0*/  MOV R0, UR7 ;  /* 0x0000000700007c02 */ /* 0x000fce0008000f00 */
.L_x_163:
[----:B-1----:R1:W3:Y:S02]  /*92b0*/  SYNCS.PHASECHK.TRANS64.TRYWAIT P0, [R0+URZ+0xd0], R3 ;  /* 0x0000d003000075a7 */ /* 0x0022e400080011ff */
[----:B---3--:R-:W-:Y:S05]  /*92c0*/  @!P0 NANOSLEEP.SYNCS 0x989680 ;  /* 0x009896800000895d */ /* 0x008fea0003900000 */
[----:B------:R-:W3:Y:S02]  /*92d0*/  @!P0 SYNCS.PHASECHK.TRANS64 P0, [R0+URZ+0xd0], R3 ;  /* 0x0000d003000085a7 */ /* 0x000ee400080010ff */
[----:B---3--:R-:W-:Y:S05]  /*92e0*/  @!P0 BRA `(.L_x_163) ;  /* 0xfffffffc00f08947 */ /* 0x008fea000383ffff */
[----:B------:R-:W-:Y:S05]  /*92f0*/  BRA `(.L_x_164) ;  /* 0xffffffb400e47947 */ /* 0x000fea000383ffff */
.L_x_88:
[----:B--2---:R2:W4:Y:S02]  /*9300*/  SYNCS.PHASECHK.TRANS64.TRYWAIT P0, [R0+URZ+0xf0], R3 ;  /* 0x0000f003000075a7 */ /* 0x00452400080011ff */
[----:B----4-:R-:W-:Y:S05]  /*9310*/  @!P0 NANOSLEEP.SYNCS 0x989680 ;  /* 0x009896800000895d */ /* 0x010fea0003900000 */
[----:B------:R-:W4:Y:S02]  /*9320*/  @!P0 SYNCS.PHASECHK.TRANS64 P0, [R0+URZ+0xf0], R3 ;  /* 0x0000f003000085a7 */ /* 0x000f2400080010ff */
[----:B----4-:R-:W-:Y:S05]  /*9330*/  @!P0 BRA `(.L_x_88) ;  /* 0xfffffffc00f08947 */ /* 0x010fea000383ffff */
[----:B------:R-:W-:Y:S05]  /*9340*/  BRA `(.L_x_165) ;  /* 0xffffffb800b07947 */ /* 0x000fea000383ffff */
.L_x_99:
[----:B-1----:R1:W3:Y:S02]  /*9350*/  SYNCS.PHASECHK.TRANS64.TRYWAIT P1, [R3+URZ+0xc0], R0 ;  /* 0x0000c000030075a7 */ /* 0x0022e400080211ff */
[----:B---3--:R-:W-:Y:S05]  /*9360*/  @!P1 NANOSLEEP.SYNCS 0x989680 ;  /* 0x009896800000995d */ /* 0x008fea0003900000 */
[----:B------:R-:W3:Y:S02]  /*9370*/  @!P1 SYNCS.PHASECHK.TRANS64 P1, [R3+URZ+0xc0], R0 ;  /* 0x0000c000030095a7 */ /* 0x000ee400080210ff */
[----:B---3--:R-:W-:Y:S05]  /*9380*/  @!P1 BRA `(.L_x_99) ;  /* 0xfffffffc00f09947 */ /* 0x008fea000383ffff */
[----:B------:R-:W-:Y:S05]  /*9390*/  BRA `(.L_x_98) ;  /* 0xffffffc400d87947 */ /* 0x000fea000383ffff */
.L_x_101:
[----:B---3--:R3:W4:Y:S02]  /*93a0*/  SYNCS.PHASECHK.TRANS64.TRYWAIT P0, [R116+URZ+0x110], R5 ;  /* 0x00011005740075a7 */ /* 0x00872400080011ff */
[----:B----4-:R-:W-:Y:S05]  /*93b0*/  @!P0 NANOSLEEP.SYNCS 0x989680 ;  /* 0x009896800000895d */ /* 0x010fea0003900000 */
[----:B------:R-:W4:Y:S02]  /*93c0*/  @!P0 SYNCS.PHASECHK.TRANS64 P0, [R116+URZ+0x110], R5 ;  /* 0x00011005740085a7 */ /* 0x000f2400080010ff */
[----:B----4-:R-:W-:Y:S05]  /*93d0*/  @!P0 BRA `(.L_x_101) ;  /* 0xfffffffc00f08947 */ /* 0x010fea000383ffff */
[----:B------:R-:W-:Y:S05]  /*93e0*/  BRA `(.L_x_100) ;  /* 0xffffffc800347947 */ /* 0x000fea000383ffff */
.L_x_109:
[----:B--2---:R2:W3:Y:S02]  /*93f0*/  SYNCS.PHASECHK.TRANS64.TRYWAIT P0, [R125+URZ+0xc0], R0 ;  /* 0x0000c0007d0075a7 */ /* 0x0044e400080011ff */
[----:B---3--:R-:W-:Y:S05]  /*9400*/  @!P0 NANOSLEEP.SYNCS 0x989680 ;  /* 0x009896800000895d */ /* 0x008fea0003900000 */
[----:B------:R-:W3:Y:S02]  /*9410*/  @!P0 SYNCS.PHASECHK.TRANS64 P0, [R125+URZ+0xc0], R0 ;  /* 0x0000c0007d0085a7 */ /* 0x000ee400080010ff */
[----:B---3--:R-:W-:Y:S05]  /*9420*/  @!P0 BRA `(.L_x_109) ;  /* 0xfffffffc00f08947 */ /* 0x008fea000383ffff */
[----:B------:R-:W-:Y:S05]  /*9430*/  BRA `(.L_x_108) ;  /* 0xffffffdc00387947 */ /* 0x000fea000383ffff */
        .weak           $__internal_0_$__cuda_sm10x_tcgen05_guardrail_trap_col_being_dealloced_not_returned_by_alloc
        .type           $__internal_0_$__cuda_sm10x_tcgen05_guardrail_trap_col_being_dealloced_not_returned_by_alloc,@function
        .size           $__internal_0_$__cuda_sm10x_tcgen05_guardrail_trap_col_being_dealloced_not_returned_by_alloc,($__internal_1_$__cuda_sm10x_tcgen05_guardrail_trap_phase_invalid_during_alloc - $__internal_0_$__cuda_sm10x_tcgen05_guardrail_trap_col_being_dealloced_not_returned_by_alloc)
$__internal_0_$__cuda_sm10x_tcgen05_guardrail_trap_col_being_dealloced_not_returned_by_alloc:
[----:B------:R-:W-:Y:S05]  /*9440*/  BPT.TRAP 0x1 ;  /* 0x000000040000795c */ /* 0x000fea0000300000 */
[----:B------:R-:W-:-:S04]  /*9450*/  HFMA2 R3, -RZ, RZ, 0, 0 ;  /* 0x00000000ff037431 */ /* 0x000fc800000001ff */
[----:B------:R-:W-:Y:S05]  /*9460*/  RET.REL.NODEC R2 `(_ZN7cutlass13device_kernelINS_4gemm6kernel13GemmUniversalIN4cute5tupleIJiiiiEEENS1_10collective13CollectiveMmaINS1_35MainloopSm100TmaUmmaWarpSpecializedILi12ELi2ELi4ENS5_IJNS4_1CILi1EEESB_SB_EEEEENS5_IJNSA_ILi128EEESE_NSA_ILi64EEEEEEaNS5_IJlSB_lEEEaSH_NS4_8TiledMMAINS4_8MMA_AtomIJNS4_15SM100_MMA_S8_SSIaaiLi128ELi128ELNS4_4UMMA5MajorE0ELSM_0ELNSL_8SaturateE0EEEEEENS4_6LayoutISC_NS5_IJNSA_ILi0EEESR_SR_EEEEENS5_IJNS4_10UnderscoreESU_SU_EEEEENS4_13SM90_TMA_LOADENS4_14ComposedLayoutINS4_7SwizzleILi2ELi4ELi3EEENS4_18smem_ptr_flag_bitsILi8EEENSQ_INS5_IJNSA_ILi8EEESF_EEENS5_IJSF_SB_EEEEEEEvNS4_8identityESX_S17_vS18_EENS_8epilogue10collective18CollectiveEpilogueINS1A_23Sm100TmaWarpSpecializedILi2ELi2ELi64ELb0ELb0EEEJSG_NS5_IJNSQ_ISE_SB_EENSQ_ISF_SB_EEEEEaSH_aSH_NS1A_6fusion15FusionCallbacksIS1E_NS1I_17LinearCombinationIaiaiLNS_15FloatRoundStyleE2EEESG_S1H_JEEENS4_5SM1004TMEM4LOAD26SM100_TMEM_LOAD_32dp32b64xESX_S17_NS4_39AutoVectorizingCopyWithAssumedAlignmentILi128EEENS4_14SM90_TMA_STOREES17_S1T_S1T_EEEvvEEEEvNT_6ParamsE) ;  /* 0xffffff6802e47950 */ /* 0x000fea0003c3ffff */
        .weak           $__internal_1_$__cuda_sm10x_tcgen05_guardrail_trap_phase_invalid_during_alloc
        .type           $__internal_1_$__cuda_sm10x_tcgen05_guardrail_trap_phase_invalid_during_alloc,@function
        .size           $__internal_1_$__cuda_sm10x_tcgen05_guardrail_trap_phase_invalid_during_alloc,($__internal_2_$__cuda_sm10x_tcgen05_guardrail_trap_unallocated_columns_being_dealloced - $__internal_1_$__cuda_sm10x_tcgen05_guardrail_trap_phase_invalid_during_alloc)
$__internal_1_$__cuda_sm10x_tcgen05_guardrail_trap_phase_invalid_during_alloc:
[----:B------:R-:W-:Y:S05]  /*9470*/  BPT.TRAP 0x1 ;  /* 0x000000040000795c */ /* 0x000fea0000300000 */
[----:B------:R-:W-:-:S04]  /*9480*/  MOV R3, 0x0 ;  /* 0x0000000000037802 */ /* 0x000fc80000000f00 */
[----:B------:R-:W-:Y:S05]  /*9490*/  RET.REL.NODEC R2 `(_ZN7cutlass13device_kernelINS_4gemm6kernel13GemmUniversalIN4cute5tupleIJiiiiEEENS1_10collective13CollectiveMmaINS1_35MainloopSm100TmaUmmaWarpSpecializedILi12ELi2ELi4ENS5_IJNS4_1CILi1EEESB_SB_EEEEENS5_IJNSA_ILi128EEESE_NSA_ILi64EEEEEEaNS5_IJlSB_lEEEaSH_NS4_8TiledMMAINS4_8MMA_AtomIJNS4_15SM100_MMA_S8_SSIaaiLi128ELi128ELNS4_4UMMA5MajorE0ELSM_0ELNSL_8SaturateE0EEEEEENS4_6LayoutISC_NS5_IJNSA_ILi0EEESR_SR_EEEEENS5_IJNS4_10UnderscoreESU_SU_EEEEENS4_13SM90_TMA_LOADENS4_14ComposedLayoutINS4_7SwizzleILi2ELi4ELi3EEENS4_18smem_ptr_flag_bitsILi8EEENSQ_INS5_IJNSA_ILi8EEESF_EEENS5_IJSF_SB_EEEEEEEvNS4_8identityESX_S17_vS18_EENS_8epilogue10collective18CollectiveEpilogueINS1A_23Sm100TmaWarpSpecializedILi2ELi2ELi64ELb0ELb0EEEJSG_NS5_IJNSQ_ISE_SB_EENSQ_ISF_SB_EEEEEaSH_aSH_NS1A_6fusion15FusionCallbacksIS1E_NS1I_17LinearCombinationIaiaiLNS_15FloatRoundStyleE2EEESG_S1H_JEEENS4_5SM1004TMEM4LOAD26SM100_TMEM_LOAD_32dp32b64xESX_S17_NS4_39AutoVectorizingCopyWithAssumedAlignmentILi128EEENS4_14SM90_TMA_STOREES17_S1T_S1T_EEEvvEEEEvNT_6ParamsE) ;  /* 0xffffff6802d87950 */ /* 0x000fea0003c3ffff */
        .weak           $__internal_2_$__cuda_sm10x_tcgen05_guardrail_trap_unallocated_columns_being_dealloced
        .type           $__internal_2_$__cuda_sm10x_tcgen05_guardrail_trap_unallocated_columns_being_dealloced,@function
        .size           $__internal_2_$__cuda_sm10x_tcgen05_guardrail_trap_unallocated_columns_being_dealloced,(.L_x_167 - $__internal_2_$__cuda_sm10x_tcgen05_guardrail_trap_unallocated_columns_being_dealloced)
$__internal_2_$__cuda_sm10x_tcgen05_guardrail_trap_unallocated_columns_being_dealloced:
[----:B------:R-:W-:Y:S05]  /*94a0*/  BPT.TRAP 0x1 ;  /* 0x000000040000795c */ /* 0x000fea0000300000 */
[----:B------:R-:W-:-:S04]  /*94b0*/  HFMA2 R3, -RZ, RZ, 0, 0 ;  /* 0x00000000ff037431 */ /* 0x000fc800000001ff */
[----:B------:R-:W-:Y:S05]  /*94c0*/  RET.REL.NODEC R2 `(_ZN7cutlass13device_kernelINS_4gemm6kernel13GemmUniversalIN4cute5tupleIJiiiiEEENS1_10collective13CollectiveMmaINS1_35MainloopSm100TmaUmmaWarpSpecializedILi12ELi2ELi4ENS5_IJNS4_1CILi1EEESB_SB_EEEEENS5_IJNSA_ILi128EEESE_NSA_ILi64EEEEEEaNS5_IJlSB_lEEEaSH_NS4_8TiledMMAINS4_8MMA_AtomIJNS4_15SM100_MMA_S8_SSIaaiLi128ELi128ELNS4_4UMMA5MajorE0ELSM_0ELNSL_8SaturateE0EEEEEENS4_6LayoutISC_NS5_IJNSA_ILi0EEESR_SR_EEEEENS5_IJNS4_10UnderscoreESU_SU_EEEEENS4_13SM90_TMA_LOADENS4_14ComposedLayoutINS4_7SwizzleILi2ELi4ELi3EEENS4_18smem_ptr_flag_bitsILi8EEENSQ_INS5_IJNSA_ILi8EEESF_EEENS5_IJSF_SB_EEEEEEEvNS4_8identityESX_S17_vS18_EENS_8epilogue10collective18CollectiveEpilogueINS1A_23Sm100TmaWarpSpecializedILi2ELi2ELi64ELb0ELb0EEEJSG_NS5_IJNSQ_ISE_SB_EENSQ_ISF_SB_EEEEEaSH_aSH_NS1A_6fusion15FusionCallbacksIS1E_NS1I_17LinearCombinationIaiaiLNS_15FloatRoundStyleE2EEESG_S1H_JEEENS4_5SM1004TMEM4LOAD26SM100_TMEM_LOAD_32dp32b64xESX_S17_NS4_39AutoVectorizingCopyWithAssumedAlignmentILi128EEENS4_14SM90_TMA_STOREES17_S1T_S1T_EEEvvEEEEvNT_6ParamsE) ;  /* 0xffffff6802cc7950 */ /* 0x000fea0003c3ffff */
.L_x_166:
[----:B------:R-:W-:-:S00]  /*94d0*/  BRA `(.L_x_166) ;  /* 0xfffffffc00fc7947 */ /* 0x000fc0000383ffff */
[----:B------:R-:W-:-:S00]  /*94e0*/  NOP ;  /* 0x0000000000007918 */ /* 0x000fc00000000000 */
        /* <DEDUP_REMOVED lines=9> */
.L_x_167:


//--------------------- .nv.global.init           --------------------------
	.section	.nv.global.init,"aw",@progbits
.nv.global.init:
	.type		$str$27,@object
	.size		$str$27,($str$28 - $str$27)
$str$27:
        /*0000*/ 	.byte	0x28, 0x61, 0x64, 0x64, 0x72, 0x65, 0x73, 0x73, 0x20, 0x26, 0x20, 0x6d, 0x61, 0x73, 0x6b, 0x29
        /*0010*/ 	.byte	0x20, 0x3d, 0x3d, 0x20, 0x30, 0x00
	.type		$str$28,@object
	.size		$str$28,($str$26 - $str$28)
$str$28:
        /*0016*/ 	.byte	0x2f, 0x74, 0x6d, 0x70, 0x2f, 0x63, 0x75, 0x74, 0x6c, 0x61, 0x73, 0x73, 0x5f, 0x73, 0x77, 0x65
        /*0026*/ 	.byte	0x65, 0x70, 0x5f, 0x73, 0x72, 0x63, 0x2f, 0x69, 0x6e, 0x63, 0x6c, 0x75, 0x64, 0x65, 0x2f, 0x63
        /*0036*/ 	.byte	0x75, 0x74, 0x65, 0x2f, 0x70, 0x6f, 0x69, 0x6e, 0x74, 0x65, 0x72, 0x5f, 0x66, 0x6c, 0x61, 0x67
        /*0046*/ 	.byte	0x67, 0x65, 0x64, 0x2e, 0x68, 0x70, 0x70, 0x00
	.type		$str$26,@object
	.size		$str$26,($str$25 - $str$26)
$str$26:
        /*004e*/ 	.byte	0x2f, 0x74, 0x6d, 0x70, 0x2f, 0x63, 0x75, 0x74, 0x6c, 0x61, 0x73, 0x73, 0x5f, 0x73, 0x77, 0x65
        /*005e*/ 	.byte	0x65, 0x70, 0x5f, 0x73, 0x72, 0x63, 0x2f, 0x69, 0x6e, 0x63, 0x6c, 0x75, 0x64, 0x65, 0x2f, 0x63
        /*006e*/ 	.byte	0x75, 0x74, 0x65, 0x2f, 0x61, 0x74, 0x6f, 0x6d, 0x2f, 0x63, 0x6f, 0x70, 0x79, 0x5f, 0x74, 0x72
        /*007e*/ 	.byte	0x61, 0x69, 0x74, 0x73, 0x5f, 0x73, 0x6d, 0x31, 0x30, 0x30, 0x2e, 0x68, 0x70, 0x70, 0x00
	.type		$str$25,@object
	.size		$str$25,(__unnamed_1 - $str$25)
$str$25:
        /*008d*/ 	.byte	0x28, 0x28, 0x75, 0x69, 0x6e, 0x74, 0x33, 0x32, 0x5f, 0x74, 0x28, 0x74, 0x68, 0x72, 0x65, 0x61
        /*009d*/ 	.byte	0x64, 0x49, 0x64, 0x78, 0x2e, 0x78, 0x29, 0x20, 0x2f, 0x20, 0x33, 0x32, 0x29, 0x20, 0x25, 0x20
        /*00ad*/ 	.byte	0x34, 0x29, 0x20, 0x3d, 0x3d, 0x20, 0x28, 0x28, 0x28, 0x74, 0x6d, 0x65, 0x6d, 0x5f, 0x61, 0x64
        /*00bd*/ 	.byte	0x64, 0x72, 0x20, 0x3e, 0x3e, 0x20, 0x31, 0x36, 0x29, 0x20, 0x2f, 0x20, 0x33, 0x32, 0x29, 0x20
        /*00cd*/ 	.byte	0x25, 0x20, 0x34, 0x29, 0x00
	.type		__unnamed_1,@object
	.size		__unnamed_1,(__unnamed_2 - __unnamed_1)
__unnamed_1:
        /*00d2*/ 	.byte	0x61, 0x75, 0x74, 0x6f, 0x20, 0x63, 0x75, 0x74, 0x65, 0x3a, 0x3a, 0x61, 0x73, 0x5f, 0x70, 0x6f
        /* <DEDUP_REMOVED lines=24> */
        /*0262*/ 	.byte	0x5d, 0x00
	.type		__unnamed_2,@object
	.size		__unnamed_2,(.L_2 - __unnamed_2)
__unnamed_2:
        /* <DEDUP_REMOVED lines=42> */
        /*0504*/ 	.byte	0x43, 0x3c, 0x30, 0x3e, 0x3e, 0x3e, 0x3e, 0x5d, 0x00
.L_2:


//--------------------- .nv.shared._ZN7cutlass13device_kernelINS_4gemm6kernel13GemmUniversalIN4cute5tupleIJiiiiEEENS1_10collective13CollectiveMmaINS1_35MainloopSm100TmaUmmaWarpSpecializedILi12ELi2ELi4ENS5_IJNS4_1CILi1EEESB_SB_EEEEENS5_IJNSA_ILi128EEESE_NSA_ILi64EEEEEEaNS5_IJlSB_lEEEaSH_NS4_8TiledMMAINS4_8MMA_AtomIJNS4_15SM100_MMA_S8_SSIaaiLi128ELi128ELNS4_4UMMA5MajorE0ELSM_0ELNSL_8SaturateE0EEEEEENS4_6LayoutISC_NS5_IJNSA_ILi0EEESR_SR_EEEEENS5_IJNS4_10UnderscoreESU_SU_EEEEENS4_13SM90_TMA_LOADENS4_14ComposedLayoutINS4_7SwizzleILi2ELi4ELi3EEENS4_18smem_ptr_flag_bitsILi8EEENSQ_INS5_IJNSA_ILi8EEESF_EEENS5_IJSF_SB_EEEEEEEvNS4_8identityESX_S17_vS18_EENS_8epilogue10collective18CollectiveEpilogueINS1A_23Sm100TmaWarpSpecializedILi2ELi2ELi64ELb0ELb0EEEJSG_NS5_IJNSQ_ISE_SB_EENSQ_ISF_SB_EEEEEaSH_aSH_NS1A_6fusion15FusionCallbacksIS1E_NS1I_17LinearCombinationIaiaiLNS_15FloatRoundStyleE2EEESG_S1H_JEEENS4_5SM1004TMEM4LOAD26SM100_TMEM_LOAD_32dp32b64xESX_S17_NS4_39AutoVectorizingCopyWithAssumedAlignmentILi128EEENS4_14SM90_TMA_STOREES17_S1T_S1T_EEEvvEEEEvNT_6ParamsE --------------------------
	.section	.nv.shared._ZN7cutlass13device_kernelINS_4gemm6kernel13GemmUniversalIN4cute5tupleIJiiiiEEENS1_10collective13CollectiveMmaINS1_35MainloopSm100TmaUmmaWarpSpecializedILi12ELi2ELi4ENS5_IJNS4_1CILi1EEESB_SB_EEEEENS5_IJNSA_ILi128EEESE_NSA_ILi64EEEEEEaNS5_IJlSB_lEEEaSH_NS4_8TiledMMAINS4_8MMA_AtomIJNS4_15SM100_MMA_S8_SSIaaiLi128ELi128ELNS4_4UMMA5MajorE0ELSM_0ELNSL_8SaturateE0EEEEEENS4_6LayoutISC_NS5_IJNSA_ILi0EEESR_SR_EEEEENS5_IJNS4_10UnderscoreESU_SU_EEEEENS4_13SM90_TMA_LOADENS4_14ComposedLayoutINS4_7SwizzleILi2ELi4ELi3EEENS4_18smem_ptr_flag_bitsILi8EEENSQ_INS5_IJNSA_ILi8EEESF_EEENS5_IJSF_SB_EEEEEEEvNS4_8identityESX_S17_vS18_EENS_8epilogue10collective18CollectiveEpilogueINS1A_23Sm100TmaWarpSpecializedILi2ELi2ELi64ELb0ELb0EEEJSG_NS5_IJNSQ_ISE_SB_EENSQ_ISF_SB_EEEEEaSH_aSH_NS1A_6fusion15FusionCallbacksIS1E_NS1I_17LinearCombinationIaiaiLNS_15FloatRoundStyleE2EEESG_S1H_JEEENS4_5SM1004TMEM4LOAD26SM100_TMEM_LOAD_32dp32b64xESX_S17_NS4_39AutoVectorizingCopyWithAssumedAlignmentILi128EEENS4_14SM90_TMA_STOREES17_S1T_S1T_EEEvvEEEEvNT_6ParamsE,"aw",@nobits
	.sectionflags	@""
	.align	16
	.zero		1024


//--------------------- .nv.shared.reserved.0     --------------------------
	.section	.nv.shared.reserved.0,"aw",@nobits
	.weak		__nv_reservedSMEM_offset_0_alias
	.size		__nv_reservedSMEM_offset_0_alias, 0, 64
	.other		__nv_reservedSMEM_offset_0_alias,@"STO_CUDA_RESERVED_SHARED STV_DEFAULT"
__nv_reservedSMEM_offset_0_alias:
	.zero		0
.nv.shared.reserved.0:
	.zero		64
	.weak		__nv_reservedSMEM_tcgen05_partition
	.type		__nv_reservedSMEM_tcgen05_partition,@object
	.size		__nv_reservedSMEM_tcgen05_partition,(.L_0 - __nv_reservedSMEM_tcgen05_partition)
__nv_reservedSMEM_tcgen05_partition:
	.zero		32
.L_0:


//--------------------- .nv.global                --------------------------
	.section	.nv.global,"aw",@nobits
.nv.global:
	.type		_ZN40_INTERNAL_5087f113_4_k_cu_b61e9a41_163964cute1_E,@object
	.size		_ZN40_INTERNAL_5087f113_4_k_cu_b61e9a41_163964cute1_E,(_ZN40_INTERNAL_5087f113_4_k_cu_b61e9a41_163964cuda3std3__45__cpo6cbeginE - _ZN40_INTERNAL_5087f113_4_k_cu_b61e9a41_163964cute1_E)
_ZN40_INTERNAL_5087f113_4_k_cu_b61e9a41_163964cute1_E:
	.zero		1
	.type		_ZN40_INTERNAL_5087f113_4_k_cu_b61e9a41_163964cuda3std3__45__cpo6cbeginE,@object
	.size		_ZN40_INTERNAL_5087f113_4_k_cu_b61e9a41_163964cuda3std3__45__cpo6cbeginE,(_ZN40_INTERNAL_5087f113_4_k_cu_b61e9a41_163964cuda3std3__48in_placeE - _ZN40_INTERNAL_5087f113_4_k_cu_b61e9a41_163964cuda3std3__45__cpo6cbeginE)
_ZN40_INTERNAL_5087f113_4_k_cu_b61e9a41_163964cuda3std3__45__cpo6cbeginE:
	.zero		1
	.type		_ZN40_INTERNAL_5087f113_4_k_cu_b61e9a41_163964cuda3std3__48in_placeE,@object
	.size		_ZN40_INTERNAL_5087f113_4_k_cu_b61e9a41_163964cuda3std3__48in_placeE,(_ZN40_INTERNAL_5087f113_4_k_cu_b61e9a41_163964cuda3std6ranges3__45__cpo9iter_moveE - _ZN40_INTERNAL_5087f113_4_k_cu_b61e9a41_163964cuda3std3__48in_placeE)
_ZN40_INTERNAL_5087f113_4_k_cu_b61e9a41_163964cuda3std3__48in_placeE:
	.zero		1
	.type		_ZN40_INTERNAL_5087f113_4_k_cu_b61e9a41_163964cuda3std6ranges3__45__cpo9iter_moveE,@object
	.size		_ZN40_INTERNAL_5087f113_4_k_cu_b61e9a41_163964cuda3std6ranges3__45__cpo9iter_moveE,(_ZN40_INTERNAL_5087f113_4_k_cu_b61e9a41_163964cuda3std3__45__cpo5beginE - _ZN40_INTERNAL_5087f113_4_k_cu_b61e9a41_163964cuda3std6ranges3__45__cpo9iter_moveE)
_ZN40_INTERNAL_5087f113_4_k_cu_b61e9a41_163964cuda3std6ranges3__45__cpo9iter_moveE:
	.zero		1
	.type		_ZN40_INTERNAL_5087f113_4_k_cu_b61e9a41_163964cuda3std3__45__cpo5beginE,@object
	.size		_ZN40_INTERNAL_5087f113_4_k_cu_b61e9a41_163964cuda3std3__45__cpo5beginE,(_ZN40_INTERNAL_5087f113_4_k_cu_b61e9a41_163964cuda3std3__442_GLOBAL__N__5087f113_4_k_cu_b61e9a41_163966ignoreE - _ZN40_INTERNAL_5087f113_4_k_cu_b61e9a41_163964cuda3std3__45__cpo5beginE)
_ZN40_INTERNAL_5087f113_4_k_cu_b61e9a41_163964cuda3std3__45__cpo5beginE:
	.zero		1
	.type		_ZN40_INTERNAL_5087f113_4_k_cu_b61e9a41_163964cuda3std3__442_GLOBAL__N__5087f113_4_k_cu_b61e9a41_163966ignoreE,@object
	.size		_ZN40_INTERNAL_5087f113_4_k_cu_b61e9a41_163964cuda3std3__442_GLOBAL__N__5087f113_4_k_cu_b61e9a41_163966ignoreE,(_ZN40_INTERNAL_5087f113_4_k_cu_b61e9a41_163964cute7productE - _ZN40_INTERNAL_5087f113_4_k_cu_b61e9a41_163964cuda3std3__442_GLOBAL__N__5087f113_4_k_cu_b61e9a41_163966ignoreE)
_ZN40_INTERNAL_5087f113_4_k_cu_b61e9a41_163964cuda3std3__442_GLOBAL__N__5087f113_4_k_cu_b61e9a41_163966ignoreE:
	.zero		1
	.type		_ZN40_INTERNAL_5087f113_4_k_cu_b61e9a41_163964cute7productE,@object
	.size		_ZN40_INTERNAL_5087f113_4_k_cu_b61e9a41_163964cute7productE,(_ZN40_INTERNAL_5087f113_4_k_cu_b61e9a41_163964cuda3std3__45__cpo3endE - _ZN40_INTERNAL_5087f113_4_k_cu_b61e9a41_163964cute7productE)
_ZN40_INTERNAL_5087f113_4_k_cu_b61e9a41_163964cute7productE:
	.zero		1
	.type		_ZN40_INTERNAL_5087f113_4_k_cu_b61e9a41_163964cuda3std3__45__cpo3endE,@object
	.size		_ZN40_INTERNAL_5087f113_4_k_cu_b61e9a41_163964cuda3std3__45__cpo3endE,(_ZN40_INTERNAL_5087f113_4_k_cu_b61e9a41_163964cuda3std3__419piecewise_constructE - _ZN40_INTERNAL_5087f113_4_k_cu_b61e9a41_163964cuda3std3__45__cpo3endE)
_ZN40_INTERNAL_5087f113_4_k_cu_b61e9a41_163964cuda3std3__45__cpo3endE:
	.zero		1
	.type		_ZN40_INTERNAL_5087f113_4_k_cu_b61e9a41_163964cuda3std3__419piecewise_constructE,@object
	.size		_ZN40_INTERNAL_5087f113_4_k_cu_b61e9a41_163964cuda3std3__419piecewise_constructE,(_ZN40_INTERNAL_5087f113_4_k_cu_b61e9a41_163964cuda3std3__45__cpo4cendE - _ZN40_INTERNAL_5087f113_4_k_cu_b61e9a41_163964cuda3std3__419piecewise_constructE)
_ZN40_INTERNAL_5087f113_4_k_cu_b61e9a41_163964cuda3std3__419piecewise_constructE:
	.zero		1
	.type		_ZN40_INTERNAL_5087f113_4_k_cu_b61e9a41_163964cuda3std3__45__cpo4cendE,@object
	.size		_ZN40_INTERNAL_5087f113_4_k_cu_b61e9a41_163964cuda3std3__45__cpo4cendE,(_ZN40_INTERNAL_5087f113_4_k_cu_b61e9a41_163964cuda3std6ranges3__45__cpo4swapE - _ZN40_INTERNAL_5087f113_4_k_cu_b61e9a41_163964cuda3std3__45__cpo4cendE)
_ZN40_INTERNAL_5087f113_4_k_cu_b61e9a41_163964cuda3std3__45__cpo4cendE:
	.zero		1
	.type		_ZN40_INTERNAL_5087f113_4_k_cu_b61e9a41_163964cuda3std6ranges3__45__cpo4swapE,@object
	.size		_ZN40_INTERNAL_5087f113_4_k_cu_b61e9a41_163964cuda3std6ranges3__45__cpo4swapE,(.L_10 - _ZN40_INTERNAL_5087f113_4_k_cu_b61e9a41_163964cuda3std6ranges3__45__cpo4swapE)
_ZN40_INTERNAL_5087f113_4_k_cu_b61e9a41_163964cuda3std6ranges3__45__cpo4swapE:
	.zero		1
.L_10:


//--------------------- .nv.constant0._ZN7cutlass13device_kernelINS_4gemm6kernel13GemmUniversalIN4cute5tupleIJiiiiEEENS1_10collective13CollectiveMmaINS1_35MainloopSm100TmaUmmaWarpSpecializedILi12ELi2ELi4ENS5_IJNS4_1CILi1EEESB_SB_EEEEENS5_IJNSA_ILi128EEESE_NSA_ILi64EEEEEEaNS5_IJlSB_lEEEaSH_NS4_8TiledMMAINS4_8MMA_AtomIJNS4_15SM100_MMA_S8_SSIaaiLi128ELi128ELNS4_4UMMA5MajorE0ELSM_0ELNSL_8SaturateE0EEEEEENS4_6LayoutISC_NS5_IJNSA_ILi0EEESR_SR_EEEEENS5_IJNS4_10UnderscoreESU_SU_EEEEENS4_13SM90_TMA_LOADENS4_14ComposedLayoutINS4_7SwizzleILi2ELi4ELi3EEENS4_18smem_ptr_flag_bitsILi8EEENSQ_INS5_IJNSA_ILi8EEESF_EEENS5_IJSF_SB_EEEEEEEvNS4_8identityESX_S17_vS18_EENS_8epilogue10collective18CollectiveEpilogueINS1A_23Sm100TmaWarpSpecializedILi2ELi2ELi64ELb0ELb0EEEJSG_NS5_IJNSQ_ISE_SB_EENSQ_ISF_SB_EEEEEaSH_aSH_NS1A_6fusion15FusionCallbacksIS1E_NS1I_17LinearCombinationIaiaiLNS_15FloatRoundStyleE2EEESG_S1H_JEEENS4_5SM1004TMEM4LOAD26SM100_TMEM_LOAD_32dp32b64xESX_S17_NS4_39AutoVectorizingCopyWithAssumedAlignmentILi128EEENS4_14SM90_TMA_STOREES17_S1T_S1T_EEEvvEEEEvNT_6ParamsE --------------------------
	.section	.nv.constant0._ZN7cutlass13device_kernelINS_4gemm6kernel13GemmUniversalIN4cute5tupleIJiiiiEEENS1_10collective13CollectiveMmaINS1_35MainloopSm100TmaUmmaWarpSpecializedILi12ELi2ELi4ENS5_IJNS4_1CILi1EEESB_SB_EEEEENS5_IJNSA_ILi128EEESE_NSA_ILi64EEEEEEaNS5_IJlSB_lEEEaSH_NS4_8TiledMMAINS4_8MMA_AtomIJNS4_15SM100_MMA_S8_SSIaaiLi128ELi128ELNS4_4UMMA5MajorE0ELSM_0ELNSL_8SaturateE0EEEEEENS4_6LayoutISC_NS5_IJNSA_ILi0EEESR_SR_EEEEENS5_IJNS4_10UnderscoreESU_SU_EEEEENS4_13SM90_TMA_LOADENS4_14ComposedLayoutINS4_7SwizzleILi2ELi4ELi3EEENS4_18smem_ptr_flag_bitsILi8EEENSQ_INS5_IJNSA_ILi8EEESF_EEENS5_IJSF_SB_EEEEEEEvNS4_8identityESX_S17_vS18_EENS_8epilogue10collective18CollectiveEpilogueINS1A_23Sm100TmaWarpSpecializedILi2ELi2ELi64ELb0ELb0EEEJSG_NS5_IJNSQ_ISE_SB_EENSQ_ISF_SB_EEEEEaSH_aSH_NS1A_6fusion15FusionCallbacksIS1E_NS1I_17LinearCombinationIaiaiLNS_15FloatRoundStyleE2EEESG_S1H_JEEENS4_5SM1004TMEM4LOAD26SM100_TMEM_LOAD_32dp32b64xESX_S17_NS4_39AutoVectorizingCopyWithAssumedAlignmentILi128EEENS4_14SM90_TMA_STOREES17_S1T_S1T_EEEvvEEEEvNT_6ParamsE,"a",@progbits
	.sectionflags	@""
	.align	4
.nv.constant0._ZN7cutlass13device_kernelINS_4gemm6kernel13GemmUniversalIN4cute5tupleIJiiiiEEENS1_10collective13CollectiveMmaINS1_35MainloopSm100TmaUmmaWarpSpecializedILi12ELi2ELi4ENS5_IJNS4_1CILi1EEESB_SB_EEEEENS5_IJNSA_ILi128EEESE_NSA_ILi64EEEEEEaNS5_IJlSB_lEEEaSH_NS4_8TiledMMAINS4_8MMA_AtomIJNS4_15SM100_MMA_S8_SSIaaiLi128ELi128ELNS4_4UMMA5MajorE0ELSM_0ELNSL_8SaturateE0EEEEEENS4_6LayoutISC_NS5_IJNSA_ILi0EEESR_SR_EEEEENS5_IJNS4_10UnderscoreESU_SU_EEEEENS4_13SM90_TMA_LOADENS4_14ComposedLayoutINS4_7SwizzleILi2ELi4ELi3EEENS4_18smem_ptr_flag_bitsILi8EEENSQ_INS5_IJNSA_ILi8EEESF_EEENS5_IJSF_SB_EEEEEEEvNS4_8identityESX_S17_vS18_EENS_8epilogue10collective18CollectiveEpilogueINS1A_23Sm100TmaWarpSpecializedILi2ELi2ELi64ELb0ELb0EEEJSG_NS5_IJNSQ_ISE_SB_EENSQ_ISF_SB_EEEEEaSH_aSH_NS1A_6fusion15FusionCallbacksIS1E_NS1I_17LinearCombinationIaiaiLNS_15FloatRoundStyleE2EEESG_S1H_JEEENS4_5SM1004TMEM4LOAD26SM100_TMEM_LOAD_32dp32b64xESX_S17_NS4_39AutoVectorizingCopyWithAssumedAlignmentILi128EEENS4_14SM90_TMA_STOREES17_S1T_S1T_EEEvvEEEEvNT_6ParamsE:
	.zero		2944


//--------------------- SYMBOLS --------------------------

	.type		.nv.reservedSmem.offset0,@object
	.size		.nv.reservedSmem.offset0,0x4
	.type		.nv.reservedSmem.cap,@object
	.size		.nv.reservedSmem.cap,0x4
	.type		__assertfail,@function
